// auto-generated by cutlass_sweep.gemm — config: {"arch": "sm_90", "cluster_m": 2, "cluster_n": 1, "dtype": "int8", "dtype_b": "int8", "layout": "nt", "stages": 0, "tile_k": 32, "tile_m": 128, "tile_n": 128}
#include "cutlass/cutlass.h"
#include "cutlass/gemm/collective/collective_builder.hpp"
#include "cutlass/gemm/device/gemm_universal_adapter.h"
#include "cutlass/gemm/kernel/gemm_universal.hpp"
#include "cutlass/epilogue/collective/collective_builder.hpp"

using ElemA = int8_t;
using ElemB = int8_t;
using ElemCD = int8_t;
using Acc  = int32_t;
using TileShape    = cute::Shape<cute::_128, cute::_128, cute::_32>;
using ClusterShape = cute::Shape<cute::_2, cute::_1, cute::_1>;

using CollectiveEpilogue = typename cutlass::epilogue::collective::CollectiveBuilder<
    cutlass::arch::Sm90, cutlass::arch::OpClassTensorOp,
    TileShape, ClusterShape,
    cutlass::epilogue::collective::EpilogueTileAuto,
    Acc, Acc,
    ElemCD, cutlass::layout::RowMajor, 128 / cutlass::sizeof_bits<ElemCD>::value,
    ElemCD, cutlass::layout::RowMajor, 128 / cutlass::sizeof_bits<ElemCD>::value,
    cutlass::epilogue::collective::EpilogueScheduleAuto
  >::CollectiveOp;

using CollectiveMainloop = typename cutlass::gemm::collective::CollectiveBuilder<
    cutlass::arch::Sm90, cutlass::arch::OpClassTensorOp,
    ElemA, cutlass::layout::RowMajor, 128 / cutlass::sizeof_bits<ElemA>::value,
    ElemB, cutlass::layout::ColumnMajor, 128 / cutlass::sizeof_bits<ElemB>::value,
    Acc,
    TileShape, ClusterShape,
    cutlass::gemm::collective::StageCountAutoCarveout<static_cast<int>(sizeof(typename CollectiveEpilogue::SharedStorage))>,
    cutlass::gemm::collective::KernelScheduleAuto
  >::CollectiveOp;

using GemmKernel = cutlass::gemm::kernel::GemmUniversal<
    cute::Shape<int,int,int,int>,
    CollectiveMainloop,
    CollectiveEpilogue
>;
using Gemm = cutlass::gemm::device::GemmUniversalAdapter<GemmKernel>;

// Force the device kernel symbol into the cubin without needing a host main.
auto* _anchor = &cutlass::device_kernel<GemmKernel>;


// ===== COMPILED SASS (sm_90a) =====

	.target	sm_90a

	.elftype	@"ET_EXEC"


//--------------------- .note.nv.tkinfo           --------------------------
	.section	.note.nv.tkinfo,"",@"SHT_NOTE"
	.sectionflags	@"SHF_NOTE_NV_TKINFO"
	.tkinfo
        /*0018*/ 	.word	0x00000002
        /*0030*/ 	.string	""
        /*0030*/ 	.string	"ptxas"
        /*0030*/ 	.string	"Cuda compilation tools, release 13.0, V13.0.88"
        /*0030*/ 	.string	"Build cuda_13.0.r13.0/compiler.36424714_0"
        /*0030*/ 	.string	"-arch sm_90a -m 64 "



//--------------------- .note.nv.cuinfo           --------------------------
	.section	.note.nv.cuinfo,"",@"SHT_NOTE"
	.sectionflags	@"SHF_NOTE_NV_CUINFO"
        /*0018*/ 	.short	0x0002
        /*001a*/ 	.short	0x005a
        /*001c*/ 	.short	0x0082
	.zero		2


//--------------------- .nv.info                  --------------------------
	.section	.nv.info,"",@"SHT_CUDA_INFO"
	.align	4


	//----- nvinfo : EIATTR_REGCOUNT
	.align		4
        /*0000*/ 	.byte	0x04, 0x2f
        /*0002*/ 	.short	(.L_15 - .L_14)
	.align		4
.L_14:
        /*0004*/ 	.word	index@(_ZN7cutlass13device_kernelINS_4gemm6kernel13GemmUniversalIN4cute5tupleIJiiiiEEENS1_10collective13CollectiveMmaINS1_34MainloopSm90TmaGmmaWarpSpecializedILi28ENS5_IJNS4_1CILi2EEENSA_ILi1EEESC_EEENS1_35KernelTmaWarpSpecializedCooperativeEEENS5_IJNSA_ILi128EEESG_NSA_ILi32EEEEEEaNS5_IJlSC_lEEEaSJ_NS4_8TiledMMAINS4_8MMA_AtomIJNS4_4SM904GMMA27MMA_64x128x32_S32S8S8_SS_TNEEEENS4_6LayoutISD_NS5_IJSC_NSA_ILi0EEESR_EEEEENS5_IJNS4_10UnderscoreESU_SU_EEEEENS4_13SM90_TMA_LOADENS4_14ComposedLayoutINS4_7SwizzleILi1ELi4ELi3EEENS4_18smem_ptr_flag_bitsILi8EEENSQ_INS5_IJNSA_ILi8EEESH_EEENS5_IJSH_SC_EEEEEEEvNS4_8identityENS4_23SM90_TMA_LOAD_MULTICASTES17_vS18_EENS_8epilogue10collective6detail29Sm90TmaWarpSpecializedAdapterINS1C_15DefaultEpilogueIaSJ_SJ_NS1B_6thread17LinearCombinationIaLi1EiiLNS1G_9ScaleType4KindE0ELNS_15FloatRoundStyleE2EaEENS1_15EpilogueDefaultEEEEEvvEEEEvNT_6ParamsE)
        /*0008*/ 	.word	0x000000a8


	//----- nvinfo : EIATTR_FRAME_SIZE
	.align		4
.L_15:
        /*000c*/ 	.byte	0x04, 0x11
        /*000e*/ 	.short	(.L_17 - .L_16)
	.align		4
.L_16:
        /*0010*/ 	.word	index@(_ZN7cutlass13device_kernelINS_4gemm6kernel13GemmUniversalIN4cute5tupleIJiiiiEEENS1_10collective13CollectiveMmaINS1_34MainloopSm90TmaGmmaWarpSpecializedILi28ENS5_IJNS4_1CILi2EEENSA_ILi1EEESC_EEENS1_35KernelTmaWarpSpecializedCooperativeEEENS5_IJNSA_ILi128EEESG_NSA_ILi32EEEEEEaNS5_IJlSC_lEEEaSJ_NS4_8TiledMMAINS4_8MMA_AtomIJNS4_4SM904GMMA27MMA_64x128x32_S32S8S8_SS_TNEEEENS4_6LayoutISD_NS5_IJSC_NSA_ILi0EEESR_EEEEENS5_IJNS4_10UnderscoreESU_SU_EEEEENS4_13SM90_TMA_LOADENS4_14ComposedLayoutINS4_7SwizzleILi1ELi4ELi3EEENS4_18smem_ptr_flag_bitsILi8EEENSQ_INS5_IJNSA_ILi8EEESH_EEENS5_IJSH_SC_EEEEEEEvNS4_8identityENS4_23SM90_TMA_LOAD_MULTICASTES17_vS18_EENS_8epilogue10collective6detail29Sm90TmaWarpSpecializedAdapterINS1C_15DefaultEpilogueIaSJ_SJ_NS1B_6thread17LinearCombinationIaLi1EiiLNS1G_9ScaleType4KindE0ELNS_15FloatRoundStyleE2EaEENS1_15EpilogueDefaultEEEEEvvEEEEvNT_6ParamsE)
        /*0014*/ 	.word	0x00000000


	//----- nvinfo : EIATTR_MIN_STACK_SIZE
	.align		4
.L_17:
        /*0018*/ 	.byte	0x04, 0x12
        /*001a*/ 	.short	(.L_19 - .L_18)
	.align		4
.L_18:
        /*001c*/ 	.word	index@(_ZN7cutlass13device_kernelINS_4gemm6kernel13GemmUniversalIN4cute5tupleIJiiiiEEENS1_10collective13CollectiveMmaINS1_34MainloopSm90TmaGmmaWarpSpecializedILi28ENS5_IJNS4_1CILi2EEENSA_ILi1EEESC_EEENS1_35KernelTmaWarpSpecializedCooperativeEEENS5_IJNSA_ILi128EEESG_NSA_ILi32EEEEEEaNS5_IJlSC_lEEEaSJ_NS4_8TiledMMAINS4_8MMA_AtomIJNS4_4SM904GMMA27MMA_64x128x32_S32S8S8_SS_TNEEEENS4_6LayoutISD_NS5_IJSC_NSA_ILi0EEESR_EEEEENS5_IJNS4_10UnderscoreESU_SU_EEEEENS4_13SM90_TMA_LOADENS4_14ComposedLayoutINS4_7SwizzleILi1ELi4ELi3EEENS4_18smem_ptr_flag_bitsILi8EEENSQ_INS5_IJNSA_ILi8EEESH_EEENS5_IJSH_SC_EEEEEEEvNS4_8identityENS4_23SM90_TMA_LOAD_MULTICASTES17_vS18_EENS_8epilogue10collective6detail29Sm90TmaWarpSpecializedAdapterINS1C_15DefaultEpilogueIaSJ_SJ_NS1B_6thread17LinearCombinationIaLi1EiiLNS1G_9ScaleType4KindE0ELNS_15FloatRoundStyleE2EaEENS1_15EpilogueDefaultEEEEEvvEEEEvNT_6ParamsE)
        /*0020*/ 	.word	0x00000000
.L_19:


//--------------------- .nv.compat                --------------------------
	.section	.nv.compat,"",@"SHT_CUDA_COMPAT_INFO"
	.align	4
        /*0000*/ 	.byte	0x02, 0x09, 0x01, 0x00, 0x02, 0x02, 0x04, 0x00, 0x02, 0x05, 0x05, 0x00, 0x03, 0x07, 0x01, 0x01
        /*0010*/ 	.byte	0x02, 0x03, 0x01, 0x00, 0x02, 0x06, 0x01, 0x00, 0x04, 0x0b, 0x08, 0x00, 0x00, 0x00, 0x00, 0x00
        /*0020*/ 	.byte	0x00, 0x00, 0x00, 0x00


//--------------------- .nv.info._ZN7cutlass13device_kernelINS_4gemm6kernel13GemmUniversalIN4cute5tupleIJiiiiEEENS1_10collective13CollectiveMmaINS1_34MainloopSm90TmaGmmaWarpSpecializedILi28ENS5_IJNS4_1CILi2EEENSA_ILi1EEESC_EEENS1_35KernelTmaWarpSpecializedCooperativeEEENS5_IJNSA_ILi128EEESG_NSA_ILi32EEEEEEaNS5_IJlSC_lEEEaSJ_NS4_8TiledMMAINS4_8MMA_AtomIJNS4_4SM904GMMA27MMA_64x128x32_S32S8S8_SS_TNEEEENS4_6LayoutISD_NS5_IJSC_NSA_ILi0EEESR_EEEEENS5_IJNS4_10UnderscoreESU_SU_EEEEENS4_13SM90_TMA_LOADENS4_14ComposedLayoutINS4_7SwizzleILi1ELi4ELi3EEENS4_18smem_ptr_flag_bitsILi8EEENSQ_INS5_IJNSA_ILi8EEESH_EEENS5_IJSH_SC_EEEEEEEvNS4_8identityENS4_23SM90_TMA_LOAD_MULTICASTES17_vS18_EENS_8epilogue10collective6detail29Sm90TmaWarpSpecializedAdapterINS1C_15DefaultEpilogueIaSJ_SJ_NS1B_6thread17LinearCombinationIaLi1EiiLNS1G_9ScaleType4KindE0ELNS_15FloatRoundStyleE2EaEENS1_15EpilogueDefaultEEEEEvvEEEEvNT_6ParamsE --------------------------
	.section	.nv.info._ZN7cutlass13device_kernelINS_4gemm6kernel13GemmUniversalIN4cute5tupleIJiiiiEEENS1_10collective13CollectiveMmaINS1_34MainloopSm90TmaGmmaWarpSpecializedILi28ENS5_IJNS4_1CILi2EEENSA_ILi1EEESC_EEENS1_35KernelTmaWarpSpecializedCooperativeEEENS5_IJNSA_ILi128EEESG_NSA_ILi32EEEEEEaNS5_IJlSC_lEEEaSJ_NS4_8TiledMMAINS4_8MMA_AtomIJNS4_4SM904GMMA27MMA_64x128x32_S32S8S8_SS_TNEEEENS4_6LayoutISD_NS5_IJSC_NSA_ILi0EEESR_EEEEENS5_IJNS4_10UnderscoreESU_SU_EEEEENS4_13SM90_TMA_LOADENS4_14ComposedLayoutINS4_7SwizzleILi1ELi4ELi3EEENS4_18smem_ptr_flag_bitsILi8EEENSQ_INS5_IJNSA_ILi8EEESH_EEENS5_IJSH_SC_EEEEEEEvNS4_8identityENS4_23SM90_TMA_LOAD_MULTICASTES17_vS18_EENS_8epilogue10collective6detail29Sm90TmaWarpSpecializedAdapterINS1C_15DefaultEpilogueIaSJ_SJ_NS1B_6thread17LinearCombinationIaLi1EiiLNS1G_9ScaleType4KindE0ELNS_15FloatRoundStyleE2EaEENS1_15EpilogueDefaultEEEEEvvEEEEvNT_6ParamsE,"",@"SHT_CUDA_INFO"
	.sectionflags	@""
	.align	4


	//----- nvinfo : EIATTR_CUDA_API_VERSION
	.align		4
        /*0000*/ 	.byte	0x04, 0x37
        /*0002*/ 	.short	(.L_21 - .L_20)
.L_20:
        /*0004*/ 	.word	0x00000082


	//----- nvinfo : EIATTR_KPARAM_INFO
	.align		4
.L_21:
        /*0008*/ 	.byte	0x04, 0x17
        /*000a*/ 	.short	(.L_23 - .L_22)
.L_22:
        /*000c*/ 	.word	0x00000000
        /*0010*/ 	.short	0x0000
        /*0012*/ 	.short	0x0070
        /*0014*/ 	.byte	0x00, 0xf0, 0x01, 0x10


	//----- nvinfo : EIATTR_SPARSE_MMA_MASK
	.align		4
.L_23:
        /*0018*/ 	.byte	0x03, 0x50
        /*001a*/ 	.short	0x0000


	//----- nvinfo : EIATTR_MAXREG_COUNT
	.align		4
        /*001c*/ 	.byte	0x03, 0x1b
        /*001e*/ 	.short	0x00a8


	//----- nvinfo : EIATTR_NUM_BARRIERS
	.align		4
        /*0020*/ 	.byte	0x02, 0x4c
        /*0022*/ 	.byte	0x01
	.zero		1


	//----- nvinfo : EIATTR_EXTERNS
	.align		4
        /*0024*/ 	.byte	0x04, 0x0f
        /*0026*/ 	.short	(.L_25 - .L_24)


	//   ....[0]....
	.align		4
.L_24:
        /*0028*/ 	.word	index@(__assertfail)


	//----- nvinfo : EIATTR_MERCURY_ISA_VERSION
	.align		4
.L_25:
        /*002c*/ 	.byte	0x03, 0x5f
        /*002e*/ 	.short	0x0101


	//----- nvinfo : EIATTR_INT_WARP_WIDE_INSTR_OFFSETS
	.align		4
        /*0030*/ 	.byte	0x04, 0x31
        /*0032*/ 	.short	(.L_27 - .L_26)


	//   ....[0]....
.L_26:
        /*0034*/ 	.word	0x000007c0


	//   ....[1]....
        /*0038*/ 	.word	0x000007f0


	//   ....[2]....
        /*003c*/ 	.word	0x000009b0


	//   ....[3]....
        /*0040*/ 	.word	0x00001f10


	//----- nvinfo : EIATTR_COOP_GROUP_MASK_REGIDS
	.align		4
.L_27:
        /*0044*/ 	.byte	0x04, 0x29
        /*0046*/ 	.short	(.L_29 - .L_28)


	//   ....[0]....
.L_28:
        /*0048*/ 	.word	0xffffffff


	//   ....[1]....
        /*004c*/ 	.word	0xffffffff


	//   ....[2]....
        /*0050*/ 	.word	0xffffffff


	//   ....[3]....
        /*0054*/ 	.word	0xffffffff


	//   ....[4]....
        /*0058*/ 	.word	0xffffffff


	//   ....[5]....
        /*005c*/ 	.word	0xffffffff


	//----- nvinfo : EIATTR_COOP_GROUP_INSTR_OFFSETS
	.align		4
.L_29:
        /*0060*/ 	.byte	0x04, 0x28
        /*0062*/ 	.short	(.L_31 - .L_30)


	//   ....[0]....
.L_30:
        /*0064*/ 	.word	0x00000060


	//   ....[1]....
        /*0068*/ 	.word	0x00000070


	//   ....[2]....
        /*006c*/ 	.word	0x00000130


	//   ....[3]....
        /*0070*/ 	.word	0x00000600


	//   ....[4]....
        /*0074*/ 	.word	0x00000b30


	//   ....[5]....
        /*0078*/ 	.word	0x00001760


	//----- nvinfo : EIATTR_REG_RECONFIG
	.align		4
.L_31:
        /*007c*/ 	.byte	0x01, 0x54
	.zero		2


	//----- nvinfo : EIATTR_SYSCALL_OFFSETS
	.align		4
        /*0080*/ 	.byte	0x04, 0x46
        /*0082*/ 	.short	(.L_33 - .L_32)


	//   ....[0]....
.L_32:
        /*0084*/ 	.word	0x00001950


	//----- nvinfo : EIATTR_MBARRIER_INSTR_OFFSETS
	.align		4
.L_33:
        /*0088*/ 	.byte	0x04, 0x39
        /*008a*/ 	.short	(.L_35 - .L_34)


	//   ....[0]....
.L_34:
        /*008c*/ 	.word	0x00000250
        /*0090*/ 	.word	0x000000ff
        /*0094*/ 	.word	0x00000000
        /*0098*/ 	.short	0x0100
        /*009a*/ 	.byte	0x08
	.zero		1


	//   ....[1]....
        /*009c*/ 	.word	0x00000260
        /*00a0*/ 	.word	0x000000ff
        /*00a4*/ 	.word	0x000000e0
        /*00a8*/ 	.short	0x0100
        /*00aa*/ 	.byte	0x08
	.zero		1


	//   ....[2]....
        /*00ac*/ 	.word	0x00000270
        /*00b0*/ 	.word	0x000000ff
        /*00b4*/ 	.word	0x00000008
        /*00b8*/ 	.short	0x0100
        /*00ba*/ 	.byte	0x08
	.zero		1


	//   ....[3]....
        /*00bc*/ 	.word	0x00000280
        /*00c0*/ 	.word	0x000000ff
        /*00c4*/ 	.word	0x000000e8
        /*00c8*/ 	.short	0x0100
        /*00ca*/ 	.byte	0x08
	.zero		1


	//   ....[4]....
        /*00cc*/ 	.word	0x00000290
        /*00d0*/ 	.word	0x000000ff
        /*00d4*/ 	.word	0x00000010
        /*00d8*/ 	.short	0x0100
        /*00da*/ 	.byte	0x08
	.zero		1


	//   ....[5]....
        /*00dc*/ 	.word	0x000002a0
        /*00e0*/ 	.word	0x000000ff
        /*00e4*/ 	.word	0x000000f0
        /*00e8*/ 	.short	0x0100
        /*00ea*/ 	.byte	0x08
	.zero		1


	//   ....[6]....
        /*00ec*/ 	.word	0x000002b0
        /*00f0*/ 	.word	0x000000ff
        /*00f4*/ 	.word	0x00000018
        /*00f8*/ 	.short	0x0100
        /*00fa*/ 	.byte	0x08
	.zero		1


	//   ....[7]....
        /*00fc*/ 	.word	0x000002c0
        /*0100*/ 	.word	0x000000ff
        /*0104*/ 	.word	0x000000f8
        /*0108*/ 	.short	0x0100
        /*010a*/ 	.byte	0x08
	.zero		1


	//   ....[8]....
        /*010c*/ 	.word	0x000002d0
        /*0110*/ 	.word	0x000000ff
        /*0114*/ 	.word	0x00000020
        /*0118*/ 	.short	0x0100
        /*011a*/ 	.byte	0x08
	.zero		1


	//   ....[9]....
        /*011c*/ 	.word	0x000002e0
        /*0120*/ 	.word	0x000000ff
        /*0124*/ 	.word	0x00000100
        /*0128*/ 	.short	0x0100
        /*012a*/ 	.byte	0x08
	.zero		1


	//   ....[10]....
        /*012c*/ 	.word	0x000002f0
        /*0130*/ 	.word	0x000000ff
        /*0134*/ 	.word	0x00000028
        /*0138*/ 	.short	0x0100
        /*013a*/ 	.byte	0x08
	.zero		1


	//   ....[11]....
        /*013c*/ 	.word	0x00000300
        /*0140*/ 	.word	0x000000ff
        /*0144*/ 	.word	0x00000108
        /*0148*/ 	.short	0x0100
        /*014a*/ 	.byte	0x08
	.zero		1


	//   ....[12]....
        /*014c*/ 	.word	0x00000310
        /*0150*/ 	.word	0x000000ff
        /*0154*/ 	.word	0x00000030
        /*0158*/ 	.short	0x0100
        /*015a*/ 	.byte	0x08
	.zero		1


	//   ....[13]....
        /*015c*/ 	.word	0x00000320
        /*0160*/ 	.word	0x000000ff
        /*0164*/ 	.word	0x00000110
        /*0168*/ 	.short	0x0100
        /*016a*/ 	.byte	0x08
	.zero		1


	//   ....[14]....
        /*016c*/ 	.word	0x00000330
        /*0170*/ 	.word	0x000000ff
        /*0174*/ 	.word	0x00000038
        /*0178*/ 	.short	0x0100
        /*017a*/ 	.byte	0x08
	.zero		1


	//   ....[15]....
        /*017c*/ 	.word	0x00000340
        /*0180*/ 	.word	0x000000ff
        /*0184*/ 	.word	0x00000118
        /*0188*/ 	.short	0x0100
        /*018a*/ 	.byte	0x08
	.zero		1


	//   ....[16]....
        /*018c*/ 	.word	0x00000350
        /*0190*/ 	.word	0x000000ff
        /*0194*/ 	.word	0x00000040
        /*0198*/ 	.short	0x0100
        /*019a*/ 	.byte	0x08
	.zero		1


	//   ....[17]....
        /*019c*/ 	.word	0x00000360
        /*01a0*/ 	.word	0x000000ff
        /*01a4*/ 	.word	0x00000120
        /*01a8*/ 	.short	0x0100
        /*01aa*/ 	.byte	0x08
	.zero		1


	//   ....[18]....
        /*01ac*/ 	.word	0x00000370
        /*01b0*/ 	.word	0x000000ff
        /*01b4*/ 	.word	0x00000048
        /*01b8*/ 	.short	0x0100
        /*01ba*/ 	.byte	0x08
	.zero		1


	//   ....[19]....
        /*01bc*/ 	.word	0x00000380
        /*01c0*/ 	.word	0x000000ff
        /*01c4*/ 	.word	0x00000128
        /*01c8*/ 	.short	0x0100
        /*01ca*/ 	.byte	0x08
	.zero		1


	//   ....[20]....
        /*01cc*/ 	.word	0x00000390
        /*01d0*/ 	.word	0x000000ff
        /*01d4*/ 	.word	0x00000050
        /*01d8*/ 	.short	0x0100
        /*01da*/ 	.byte	0x08
	.zero		1


	//   ....[21]....
        /*01dc*/ 	.word	0x000003a0
        /*01e0*/ 	.word	0x000000ff
        /*01e4*/ 	.word	0x00000130
        /*01e8*/ 	.short	0x0100
        /*01ea*/ 	.byte	0x08
	.zero		1


	//   ....[22]....
        /*01ec*/ 	.word	0x000003b0
        /*01f0*/ 	.word	0x000000ff
        /*01f4*/ 	.word	0x00000058
        /*01f8*/ 	.short	0x0100
        /*01fa*/ 	.byte	0x08
	.zero		1


	//   ....[23]....
        /*01fc*/ 	.word	0x000003c0
        /*0200*/ 	.word	0x000000ff
        /*0204*/ 	.word	0x00000138
        /*0208*/ 	.short	0x0100
        /*020a*/ 	.byte	0x08
	.zero		1


	//   ....[24]....
        /*020c*/ 	.word	0x000003d0
        /*0210*/ 	.word	0x000000ff
        /*0214*/ 	.word	0x00000060
        /*0218*/ 	.short	0x0100
        /*021a*/ 	.byte	0x08
	.zero		1


	//   ....[25]....
        /*021c*/ 	.word	0x000003e0
        /*0220*/ 	.word	0x000000ff
        /*0224*/ 	.word	0x00000140
        /*0228*/ 	.short	0x0100
        /*022a*/ 	.byte	0x08
	.zero		1


	//   ....[26]....
        /*022c*/ 	.word	0x000003f0
        /*0230*/ 	.word	0x000000ff
        /*0234*/ 	.word	0x00000068
        /*0238*/ 	.short	0x0100
        /*023a*/ 	.byte	0x08
	.zero		1


	//   ....[27]....
        /*023c*/ 	.word	0x00000400
        /*0240*/ 	.word	0x000000ff
        /*0244*/ 	.word	0x00000148
        /*0248*/ 	.short	0x0100
        /*024a*/ 	.byte	0x08
	.zero		1


	//   ....[28]....
        /*024c*/ 	.word	0x00000410
        /*0250*/ 	.word	0x000000ff
        /*0254*/ 	.word	0x00000070
        /*0258*/ 	.short	0x0100
        /*025a*/ 	.byte	0x08
	.zero		1


	//   ....[29]....
        /*025c*/ 	.word	0x00000420
        /*0260*/ 	.word	0x000000ff
        /*0264*/ 	.word	0x00000150
        /*0268*/ 	.short	0x0100
        /*026a*/ 	.byte	0x08
	.zero		1


	//   ....[30]....
        /*026c*/ 	.word	0x00000430
        /*0270*/ 	.word	0x000000ff
        /*0274*/ 	.word	0x00000078
        /*0278*/ 	.short	0x0100
        /*027a*/ 	.byte	0x08
	.zero		1


	//   ....[31]....
        /*027c*/ 	.word	0x00000440
        /*0280*/ 	.word	0x000000ff
        /*0284*/ 	.word	0x00000158
        /*0288*/ 	.short	0x0100
        /*028a*/ 	.byte	0x08
	.zero		1


	//   ....[32]....
        /*028c*/ 	.word	0x00000450
        /*0290*/ 	.word	0x000000ff
        /*0294*/ 	.word	0x00000080
        /*0298*/ 	.short	0x0100
        /*029a*/ 	.byte	0x08
	.zero		1


	//   ....[33]....
        /*029c*/ 	.word	0x00000460
        /*02a0*/ 	.word	0x000000ff
        /*02a4*/ 	.word	0x00000160
        /*02a8*/ 	.short	0x0100
        /*02aa*/ 	.byte	0x08
	.zero		1


	//   ....[34]....
        /*02ac*/ 	.word	0x00000470
        /*02b0*/ 	.word	0x000000ff
        /*02b4*/ 	.word	0x00000088
        /*02b8*/ 	.short	0x0100
        /*02ba*/ 	.byte	0x08
	.zero		1


	//   ....[35]....
        /*02bc*/ 	.word	0x00000480
        /*02c0*/ 	.word	0x000000ff
        /*02c4*/ 	.word	0x00000168
        /*02c8*/ 	.short	0x0100
        /*02ca*/ 	.byte	0x08
	.zero		1


	//   ....[36]....
        /*02cc*/ 	.word	0x00000490
        /*02d0*/ 	.word	0x000000ff
        /*02d4*/ 	.word	0x00000090
        /*02d8*/ 	.short	0x0100
        /*02da*/ 	.byte	0x08
	.zero		1


	//   ....[37]....
        /*02dc*/ 	.word	0x000004a0
        /*02e0*/ 	.word	0x000000ff
        /*02e4*/ 	.word	0x00000170
        /*02e8*/ 	.short	0x0100
        /*02ea*/ 	.byte	0x08
	.zero		1


	//   ....[38]....
        /*02ec*/ 	.word	0x000004b0
        /*02f0*/ 	.word	0x000000ff
        /*02f4*/ 	.word	0x00000098
        /*02f8*/ 	.short	0x0100
        /*02fa*/ 	.byte	0x08
	.zero		1


	//   ....[39]....
        /*02fc*/ 	.word	0x000004c0
        /*0300*/ 	.word	0x000000ff
        /*0304*/ 	.word	0x00000178
        /*0308*/ 	.short	0x0100
        /*030a*/ 	.byte	0x08
	.zero		1


	//   ....[40]....
        /*030c*/ 	.word	0x000004d0
        /*0310*/ 	.word	0x000000ff
        /*0314*/ 	.word	0x000000a0
        /*0318*/ 	.short	0x0100
        /*031a*/ 	.byte	0x08
	.zero		1


	//   ....[41]....
        /*031c*/ 	.word	0x000004e0
        /*0320*/ 	.word	0x000000ff
        /*0324*/ 	.word	0x00000180
        /*0328*/ 	.short	0x0100
        /*032a*/ 	.byte	0x08
	.zero		1


	//   ....[42]....
        /*032c*/ 	.word	0x000004f0
        /*0330*/ 	.word	0x000000ff
        /*0334*/ 	.word	0x000000a8
        /*0338*/ 	.short	0x0100
        /*033a*/ 	.byte	0x08
	.zero		1


	//   ....[43]....
        /*033c*/ 	.word	0x00000500
        /*0340*/ 	.word	0x000000ff
        /*0344*/ 	.word	0x00000188
        /*0348*/ 	.short	0x0100
        /*034a*/ 	.byte	0x08
	.zero		1


	//   ....[44]....
        /*034c*/ 	.word	0x00000510
        /*0350*/ 	.word	0x000000ff
        /*0354*/ 	.word	0x000000b0
        /*0358*/ 	.short	0x0100
        /*035a*/ 	.byte	0x08
	.zero		1


	//   ....[45]....
        /*035c*/ 	.word	0x00000520
        /*0360*/ 	.word	0x000000ff
        /*0364*/ 	.word	0x00000190
        /*0368*/ 	.short	0x0100
        /*036a*/ 	.byte	0x08
	.zero		1


	//   ....[46]....
        /*036c*/ 	.word	0x00000530
        /*0370*/ 	.word	0x000000ff
        /*0374*/ 	.word	0x000000b8
        /*0378*/ 	.short	0x0100
        /*037a*/ 	.byte	0x08
	.zero		1


	//   ....[47]....
        /*037c*/ 	.word	0x00000540
        /*0380*/ 	.word	0x000000ff
        /*0384*/ 	.word	0x00000198
        /*0388*/ 	.short	0x0100
        /*038a*/ 	.byte	0x08
	.zero		1


	//   ....[48]....
        /*038c*/ 	.word	0x00000550
        /*0390*/ 	.word	0x000000ff
        /*0394*/ 	.word	0x000000c0
        /*0398*/ 	.short	0x0100
        /*039a*/ 	.byte	0x08
	.zero		1


	//   ....[49]....
        /*039c*/ 	.word	0x00000560
        /*03a0*/ 	.word	0x000000ff
        /*03a4*/ 	.word	0x000001a0
        /*03a8*/ 	.short	0x0100
        /*03aa*/ 	.byte	0x08
	.zero		1


	//   ....[50]....
        /*03ac*/ 	.word	0x00000570
        /*03b0*/ 	.word	0x000000ff
        /*03b4*/ 	.word	0x000000c8
        /*03b8*/ 	.short	0x0100
        /*03ba*/ 	.byte	0x08
	.zero		1


	//   ....[51]....
        /*03bc*/ 	.word	0x00000580
        /*03c0*/ 	.word	0x000000ff
        /*03c4*/ 	.word	0x000001a8
        /*03c8*/ 	.short	0x0100
        /*03ca*/ 	.byte	0x08
	.zero		1


	//   ....[52]....
        /*03cc*/ 	.word	0x00000590
        /*03d0*/ 	.word	0x000000ff
        /*03d4*/ 	.word	0x000000d0
        /*03d8*/ 	.short	0x0100
        /*03da*/ 	.byte	0x08
	.zero		1


	//   ....[53]....
        /*03dc*/ 	.word	0x000005a0
        /*03e0*/ 	.word	0x000000ff
        /*03e4*/ 	.word	0x000001b0
        /*03e8*/ 	.short	0x0100
        /*03ea*/ 	.byte	0x08
	.zero		1


	//   ....[54]....
        /*03ec*/ 	.word	0x000005b0
        /*03f0*/ 	.word	0x000000ff
        /*03f4*/ 	.word	0x000000d8
        /*03f8*/ 	.short	0x0100
        /*03fa*/ 	.byte	0x08
	.zero		1


	//   ....[55]....
        /*03fc*/ 	.word	0x000005c0
        /*0400*/ 	.word	0x000000ff
        /*0404*/ 	.word	0x000001b8
        /*0408*/ 	.short	0x0100
        /*040a*/ 	.byte	0x08
	.zero		1


	//   ....[56]....
        /*040c*/ 	.word	0x00000a40
        /*0410*/ 	.word	0x000000ff
        /*0414*/ 	.word	0x000001d0
        /*0418*/ 	.short	0x0100
        /*041a*/ 	.byte	0x06
	.zero		1


	//   ....[57]....
        /*041c*/ 	.word	0x00000ad0
        /*0420*/ 	.word	0x000000ff
        /*0424*/ 	.word	0x000001d8
        /*0428*/ 	.short	0x0100
        /*042a*/ 	.byte	0x06
	.zero		1


	//   ....[58]....
        /*042c*/ 	.word	0x00001a20
        /*0430*/ 	.word	0x00000003
        /*0434*/ 	.word	0x00000000
        /*0438*/ 	.short	0x010a
        /*043a*/ 	.byte	0x3f
	.zero		1


	//   ....[59]....
        /*043c*/ 	.word	0x00001a80
        /*0440*/ 	.word	0x00000003
        /*0444*/ 	.word	0x00000000
        /*0448*/ 	.short	0x010a
        /*044a*/ 	.byte	0x3f
	.zero		1


	//   ....[60]....
        /*044c*/ 	.word	0x00001c90
        /*0450*/ 	.word	0x00000005
        /*0454*/ 	.word	0x00000000
        /*0458*/ 	.short	0x010a
        /*045a*/ 	.byte	0x3f
	.zero		1


	//   ....[61]....
        /*045c*/ 	.word	0x00001cd0
        /*0460*/ 	.word	0x00000005
        /*0464*/ 	.word	0x00000000
        /*0468*/ 	.short	0x010a
        /*046a*/ 	.byte	0x3f
	.zero		1


	//   ....[62]....
        /*046c*/ 	.word	0x00001dc0
        /*0470*/ 	.word	0x00000004
        /*0474*/ 	.word	0x00000000
        /*0478*/ 	.short	0x0101
        /*047a*/ 	.byte	0x3f
	.zero		1


	//   ....[63]....
        /*047c*/ 	.word	0x00001fb0
        /*0480*/ 	.word	0x00000004
        /*0484*/ 	.word	0x00000000
        /*0488*/ 	.short	0x0101
        /*048a*/ 	.byte	0x3f
	.zero		1


	//   ....[64]....
        /*048c*/ 	.word	0x000062d0
        /*0490*/ 	.word	0x00000017
        /*0494*/ 	.word	0x000000e0
        /*0498*/ 	.short	0x010a
        /*049a*/ 	.byte	0x3f
	.zero		1


	//   ....[65]....
        /*049c*/ 	.word	0x00006650
        /*04a0*/ 	.word	0x00000004
        /*04a4*/ 	.word	0x000001d8
        /*04a8*/ 	.short	0x0101
        /*04aa*/ 	.byte	0x3f
	.zero		1


	//   ....[66]....
        /*04ac*/ 	.word	0x00006da0
        /*04b0*/ 	.word	0x00000007
        /*04b4*/ 	.word	0x00000000
        /*04b8*/ 	.short	0x010a
        /*04ba*/ 	.byte	0x3f
	.zero		1


	//   ....[67]....
        /*04bc*/ 	.word	0x00006e20
        /*04c0*/ 	.word	0x00000006
        /*04c4*/ 	.word	0x00000000
        /*04c8*/ 	.short	0x010a
        /*04ca*/ 	.byte	0x3f
	.zero		1


	//   ....[68]....
        /*04cc*/ 	.word	0x00006eb0
        /*04d0*/ 	.word	0x00000007
        /*04d4*/ 	.word	0x00000000
        /*04d8*/ 	.short	0x010a
        /*04da*/ 	.byte	0x3f
	.zero		1


	//   ....[69]....
        /*04dc*/ 	.word	0x00006f40
        /*04e0*/ 	.word	0x00000006
        /*04e4*/ 	.word	0x00000000
        /*04e8*/ 	.short	0x010a
        /*04ea*/ 	.byte	0x3f
	.zero		1


	//   ....[70]....
        /*04ec*/ 	.word	0x00006fd0
        /*04f0*/ 	.word	0x00000007
        /*04f4*/ 	.word	0x00000000
        /*04f8*/ 	.short	0x010a
        /*04fa*/ 	.byte	0x3f
	.zero		1


	//   ....[71]....
        /*04fc*/ 	.word	0x00007060
        /*0500*/ 	.word	0x00000006
        /*0504*/ 	.word	0x00000000
        /*0508*/ 	.short	0x010a
        /*050a*/ 	.byte	0x3f
	.zero		1


	//   ....[72]....
        /*050c*/ 	.word	0x000070f0
        /*0510*/ 	.word	0x00000007
        /*0514*/ 	.word	0x00000000
        /*0518*/ 	.short	0x010a
        /*051a*/ 	.byte	0x3f
	.zero		1


	//   ....[73]....
        /*051c*/ 	.word	0x00007180
        /*0520*/ 	.word	0x00000006
        /*0524*/ 	.word	0x00000000
        /*0528*/ 	.short	0x010a
        /*052a*/ 	.byte	0x3f
	.zero		1


	//   ....[74]....
        /*052c*/ 	.word	0x00007210
        /*0530*/ 	.word	0x00000007
        /*0534*/ 	.word	0x00000000
        /*0538*/ 	.short	0x010a
        /*053a*/ 	.byte	0x3f
	.zero		1


	//   ....[75]....
        /*053c*/ 	.word	0x000072a0
        /*0540*/ 	.word	0x00000006
        /*0544*/ 	.word	0x00000000
        /*0548*/ 	.short	0x010a
        /*054a*/ 	.byte	0x3f
	.zero		1


	//   ....[76]....
        /*054c*/ 	.word	0x00007330
        /*0550*/ 	.word	0x00000007
        /*0554*/ 	.word	0x00000000
        /*0558*/ 	.short	0x010a
        /*055a*/ 	.byte	0x3f
	.zero		1


	//   ....[77]....
        /*055c*/ 	.word	0x000073c0
        /*0560*/ 	.word	0x00000006
        /*0564*/ 	.word	0x00000000
        /*0568*/ 	.short	0x010a
        /*056a*/ 	.byte	0x3f
	.zero		1


	//   ....[78]....
        /*056c*/ 	.word	0x00007450
        /*0570*/ 	.word	0x00000007
        /*0574*/ 	.word	0x00000000
        /*0578*/ 	.short	0x010a
        /*057a*/ 	.byte	0x3f
	.zero		1


	//   ....[79]....
        /*057c*/ 	.word	0x000074e0
        /*0580*/ 	.word	0x00000006
        /*0584*/ 	.word	0x00000000
        /*0588*/ 	.short	0x010a
        /*058a*/ 	.byte	0x3f
	.zero		1


	//   ....[80]....
        /*058c*/ 	.word	0x00007570
        /*0590*/ 	.word	0x00000007
        /*0594*/ 	.word	0x00000000
        /*0598*/ 	.short	0x010a
        /*059a*/ 	.byte	0x3f
	.zero		1


	//   ....[81]....
        /*059c*/ 	.word	0x00007600
        /*05a0*/ 	.word	0x00000006
        /*05a4*/ 	.word	0x00000000
        /*05a8*/ 	.short	0x010a
        /*05aa*/ 	.byte	0x3f
	.zero		1


	//   ....[82]....
        /*05ac*/ 	.word	0x00007690
        /*05b0*/ 	.word	0x00000007
        /*05b4*/ 	.word	0x00000000
        /*05b8*/ 	.short	0x010a
        /*05ba*/ 	.byte	0x3f
	.zero		1


	//   ....[83]....
        /*05bc*/ 	.word	0x00007720
        /*05c0*/ 	.word	0x00000006
        /*05c4*/ 	.word	0x00000000
        /*05c8*/ 	.short	0x010a
        /*05ca*/ 	.byte	0x3f
	.zero		1


	//   ....[84]....
        /*05cc*/ 	.word	0x000077b0
        /*05d0*/ 	.word	0x00000007
        /*05d4*/ 	.word	0x00000000
        /*05d8*/ 	.short	0x010a
        /*05da*/ 	.byte	0x3f
	.zero		1


	//   ....[85]....
        /*05dc*/ 	.word	0x00007840
        /*05e0*/ 	.word	0x00000006
        /*05e4*/ 	.word	0x00000000
        /*05e8*/ 	.short	0x010a
        /*05ea*/ 	.byte	0x3f
	.zero		1


	//   ....[86]....
        /*05ec*/ 	.word	0x000078d0
        /*05f0*/ 	.word	0x00000007
        /*05f4*/ 	.word	0x00000000
        /*05f8*/ 	.short	0x010a
        /*05fa*/ 	.byte	0x3f
	.zero		1


	//   ....[87]....
        /*05fc*/ 	.word	0x00007960
        /*0600*/ 	.word	0x00000006
        /*0604*/ 	.word	0x00000000
        /*0608*/ 	.short	0x010a
        /*060a*/ 	.byte	0x3f
	.zero		1


	//   ....[88]....
        /*060c*/ 	.word	0x000079f0
        /*0610*/ 	.word	0x00000007
        /*0614*/ 	.word	0x00000000
        /*0618*/ 	.short	0x010a
        /*061a*/ 	.byte	0x3f
	.zero		1


	//   ....[89]....
        /*061c*/ 	.word	0x00007a80
        /*0620*/ 	.word	0x00000006
        /*0624*/ 	.word	0x00000000
        /*0628*/ 	.short	0x010a
        /*062a*/ 	.byte	0x3f
	.zero		1


	//   ....[90]....
        /*062c*/ 	.word	0x00007b10
        /*0630*/ 	.word	0x00000007
        /*0634*/ 	.word	0x00000000
        /*0638*/ 	.short	0x010a
        /*063a*/ 	.byte	0x3f
	.zero		1


	//   ....[91]....
        /*063c*/ 	.word	0x00007ba0
        /*0640*/ 	.word	0x00000006
        /*0644*/ 	.word	0x00000000
        /*0648*/ 	.short	0x010a
        /*064a*/ 	.byte	0x3f
	.zero		1


	//   ....[92]....
        /*064c*/ 	.word	0x00007c30
        /*0650*/ 	.word	0x00000007
        /*0654*/ 	.word	0x00000000
        /*0658*/ 	.short	0x010a
        /*065a*/ 	.byte	0x3f
	.zero		1


	//   ....[93]....
        /*065c*/ 	.word	0x00007cc0
        /*0660*/ 	.word	0x00000005
        /*0664*/ 	.word	0x00000000
        /*0668*/ 	.short	0x010a
        /*066a*/ 	.byte	0x3f
	.zero		1


	//   ....[94]....
        /*066c*/ 	.word	0x00007d20
        /*0670*/ 	.word	0x00000003
        /*0674*/ 	.word	0x00000000
        /*0678*/ 	.short	0x010a
        /*067a*/ 	.byte	0x3f
	.zero		1


	//   ....[95]....
        /*067c*/ 	.word	0x00007d70
        /*0680*/ 	.word	0x00000005
        /*0684*/ 	.word	0x00000000
        /*0688*/ 	.short	0x010a
        /*068a*/ 	.byte	0x3f
	.zero		1


	//   ....[96]....
        /*068c*/ 	.word	0x00007e40
        /*0690*/ 	.word	0x00000017
        /*0694*/ 	.word	0x000000e0
        /*0698*/ 	.short	0x010a
        /*069a*/ 	.byte	0x3f
	.zero		1


	//   ....[97]....
        /*069c*/ 	.word	0x00007f10
        /*06a0*/ 	.word	0x00000007
        /*06a4*/ 	.word	0x00000000
        /*06a8*/ 	.short	0x010a
        /*06aa*/ 	.byte	0x3f
	.zero		1


	//   ....[98]....
        /*06ac*/ 	.word	0x00007f60
        /*06b0*/ 	.word	0x00000006
        /*06b4*/ 	.word	0x00000000
        /*06b8*/ 	.short	0x010a
        /*06ba*/ 	.byte	0x3f
	.zero		1


	//   ....[99]....
        /*06bc*/ 	.word	0x00007fb0
        /*06c0*/ 	.word	0x00000007
        /*06c4*/ 	.word	0x00000000
        /*06c8*/ 	.short	0x010a
        /*06ca*/ 	.byte	0x3f
	.zero		1


	//   ....[100]....
        /*06cc*/ 	.word	0x00008000
        /*06d0*/ 	.word	0x00000006
        /*06d4*/ 	.word	0x00000000
        /*06d8*/ 	.short	0x010a
        /*06da*/ 	.byte	0x3f
	.zero		1


	//   ....[101]....
        /*06dc*/ 	.word	0x00008050
        /*06e0*/ 	.word	0x00000007
        /*06e4*/ 	.word	0x00000000
        /*06e8*/ 	.short	0x010a
        /*06ea*/ 	.byte	0x3f
	.zero		1


	//   ....[102]....
        /*06ec*/ 	.word	0x000080a0
        /*06f0*/ 	.word	0x00000006
        /*06f4*/ 	.word	0x00000000
        /*06f8*/ 	.short	0x010a
        /*06fa*/ 	.byte	0x3f
	.zero		1


	//   ....[103]....
        /*06fc*/ 	.word	0x000080f0
        /*0700*/ 	.word	0x00000007
        /*0704*/ 	.word	0x00000000
        /*0708*/ 	.short	0x010a
        /*070a*/ 	.byte	0x3f
	.zero		1


	//   ....[104]....
        /*070c*/ 	.word	0x00008140
        /*0710*/ 	.word	0x00000006
        /*0714*/ 	.word	0x00000000
        /*0718*/ 	.short	0x010a
        /*071a*/ 	.byte	0x3f
	.zero		1


	//   ....[105]....
        /*071c*/ 	.word	0x00008190
        /*0720*/ 	.word	0x00000007
        /*0724*/ 	.word	0x00000000
        /*0728*/ 	.short	0x010a
        /*072a*/ 	.byte	0x3f
	.zero		1


	//   ....[106]....
        /*072c*/ 	.word	0x000081e0
        /*0730*/ 	.word	0x00000006
        /*0734*/ 	.word	0x00000000
        /*0738*/ 	.short	0x010a
        /*073a*/ 	.byte	0x3f
	.zero		1


	//   ....[107]....
        /*073c*/ 	.word	0x00008230
        /*0740*/ 	.word	0x00000007
        /*0744*/ 	.word	0x00000000
        /*0748*/ 	.short	0x010a
        /*074a*/ 	.byte	0x3f
	.zero		1


	//   ....[108]....
        /*074c*/ 	.word	0x00008280
        /*0750*/ 	.word	0x00000006
        /*0754*/ 	.word	0x00000000
        /*0758*/ 	.short	0x010a
        /*075a*/ 	.byte	0x3f
	.zero		1


	//   ....[109]....
        /*075c*/ 	.word	0x000082d0
        /*0760*/ 	.word	0x00000007
        /*0764*/ 	.word	0x00000000
        /*0768*/ 	.short	0x010a
        /*076a*/ 	.byte	0x3f
	.zero		1


	//   ....[110]....
        /*076c*/ 	.word	0x00008320
        /*0770*/ 	.word	0x00000006
        /*0774*/ 	.word	0x00000000
        /*0778*/ 	.short	0x010a
        /*077a*/ 	.byte	0x3f
	.zero		1


	//   ....[111]....
        /*077c*/ 	.word	0x00008370
        /*0780*/ 	.word	0x00000007
        /*0784*/ 	.word	0x00000000
        /*0788*/ 	.short	0x010a
        /*078a*/ 	.byte	0x3f
	.zero		1


	//   ....[112]....
        /*078c*/ 	.word	0x000083c0
        /*0790*/ 	.word	0x00000006
        /*0794*/ 	.word	0x00000000
        /*0798*/ 	.short	0x010a
        /*079a*/ 	.byte	0x3f
	.zero		1


	//   ....[113]....
        /*079c*/ 	.word	0x00008410
        /*07a0*/ 	.word	0x00000007
        /*07a4*/ 	.word	0x00000000
        /*07a8*/ 	.short	0x010a
        /*07aa*/ 	.byte	0x3f
	.zero		1


	//   ....[114]....
        /*07ac*/ 	.word	0x00008460
        /*07b0*/ 	.word	0x00000006
        /*07b4*/ 	.word	0x00000000
        /*07b8*/ 	.short	0x010a
        /*07ba*/ 	.byte	0x3f
	.zero		1


	//   ....[115]....
        /*07bc*/ 	.word	0x000084b0
        /*07c0*/ 	.word	0x00000007
        /*07c4*/ 	.word	0x00000000
        /*07c8*/ 	.short	0x010a
        /*07ca*/ 	.byte	0x3f
	.zero		1


	//   ....[116]....
        /*07cc*/ 	.word	0x00008500
        /*07d0*/ 	.word	0x00000006
        /*07d4*/ 	.word	0x00000000
        /*07d8*/ 	.short	0x010a
        /*07da*/ 	.byte	0x3f
	.zero		1


	//   ....[117]....
        /*07dc*/ 	.word	0x00008550
        /*07e0*/ 	.word	0x00000007
        /*07e4*/ 	.word	0x00000000
        /*07e8*/ 	.short	0x010a
        /*07ea*/ 	.byte	0x3f
	.zero		1


	//   ....[118]....
        /*07ec*/ 	.word	0x000085a0
        /*07f0*/ 	.word	0x00000006
        /*07f4*/ 	.word	0x00000000
        /*07f8*/ 	.short	0x010a
        /*07fa*/ 	.byte	0x3f
	.zero		1


	//   ....[119]....
        /*07fc*/ 	.word	0x000085f0
        /*0800*/ 	.word	0x00000007
        /*0804*/ 	.word	0x00000000
        /*0808*/ 	.short	0x010a
        /*080a*/ 	.byte	0x3f
	.zero		1


	//   ....[120]....
        /*080c*/ 	.word	0x00008640
        /*0810*/ 	.word	0x00000006
        /*0814*/ 	.word	0x00000000
        /*0818*/ 	.short	0x010a
        /*081a*/ 	.byte	0x3f
	.zero		1


	//   ....[121]....
        /*081c*/ 	.word	0x00008690
        /*0820*/ 	.word	0x00000007
        /*0824*/ 	.word	0x00000000
        /*0828*/ 	.short	0x010a
        /*082a*/ 	.byte	0x3f
	.zero		1


	//   ....[122]....
        /*082c*/ 	.word	0x000086e0
        /*0830*/ 	.word	0x00000006
        /*0834*/ 	.word	0x00000000
        /*0838*/ 	.short	0x010a
        /*083a*/ 	.byte	0x3f
	.zero		1


	//   ....[123]....
        /*083c*/ 	.word	0x00008730
        /*0840*/ 	.word	0x00000007
        /*0844*/ 	.word	0x00000000
        /*0848*/ 	.short	0x010a
        /*084a*/ 	.byte	0x3f
	.zero		1


	//----- nvinfo : EIATTR_NUM_MBARRIERS
	.align		4
.L_35:
        /*084c*/ 	.byte	0x03, 0x38
        /*084e*/ 	.short	0x003a


	//----- nvinfo : EIATTR_EXIT_INSTR_OFFSETS
	.align		4
        /*0850*/ 	.byte	0x04, 0x1c
        /*0852*/ 	.short	(.L_37 - .L_36)


	//   ....[0]....
.L_36:
        /*0854*/ 	.word	0x00000d00


	//   ....[1]....
        /*0858*/ 	.word	0x00001520


	//   ....[2]....
        /*085c*/ 	.word	0x00005a40


	//   ....[3]....
        /*0860*/ 	.word	0x00005fa0


	//   ....[4]....
        /*0864*/ 	.word	0x00007d10


	//----- nvinfo : EIATTR_MAX_THREADS
	.align		4
.L_37:
        /*0868*/ 	.byte	0x04, 0x05
        /*086a*/ 	.short	(.L_39 - .L_38)
.L_38:
        /*086c*/ 	.word	0x00000180
        /*0870*/ 	.word	0x00000001
        /*0874*/ 	.word	0x00000001


	//----- nvinfo : EIATTR_CRS_STACK_SIZE
	.align		4
.L_39:
        /*0878*/ 	.byte	0x04, 0x1e
        /*087a*/ 	.short	(.L_41 - .L_40)
.L_40:
        /*087c*/ 	.word	0x00000000


	//----- nvinfo : EIATTR_CBANK_PARAM_SIZE
	.align		4
.L_41:
        /*0880*/ 	.byte	0x03, 0x19
        /*0882*/ 	.short	0x0470


	//----- nvinfo : EIATTR_PARAM_CBANK
	.align		4
        /*0884*/ 	.byte	0x04, 0x0a
        /*0886*/ 	.short	(.L_43 - .L_42)
	.align		4
.L_42:
        /*0888*/ 	.word	index@(.nv.constant0._ZN7cutlass13device_kernelINS_4gemm6kernel13GemmUniversalIN4cute5tupleIJiiiiEEENS1_10collective13CollectiveMmaINS1_34MainloopSm90TmaGmmaWarpSpecializedILi28ENS5_IJNS4_1CILi2EEENSA_ILi1EEESC_EEENS1_35KernelTmaWarpSpecializedCooperativeEEENS5_IJNSA_ILi128EEESG_NSA_ILi32EEEEEEaNS5_IJlSC_lEEEaSJ_NS4_8TiledMMAINS4_8MMA_AtomIJNS4_4SM904GMMA27MMA_64x128x32_S32S8S8_SS_TNEEEENS4_6LayoutISD_NS5_IJSC_NSA_ILi0EEESR_EEEEENS5_IJNS4_10UnderscoreESU_SU_EEEEENS4_13SM90_TMA_LOADENS4_14ComposedLayoutINS4_7SwizzleILi1ELi4ELi3EEENS4_18smem_ptr_flag_bitsILi8EEENSQ_INS5_IJNSA_ILi8EEESH_EEENS5_IJSH_SC_EEEEEEEvNS4_8identityENS4_23SM90_TMA_LOAD_MULTICASTES17_vS18_EENS_8epilogue10collective6detail29Sm90TmaWarpSpecializedAdapterINS1C_15DefaultEpilogueIaSJ_SJ_NS1B_6thread17LinearCombinationIaLi1EiiLNS1G_9ScaleType4KindE0ELNS_15FloatRoundStyleE2EaEENS1_15EpilogueDefaultEEEEEvvEEEEvNT_6ParamsE)
        /*088c*/ 	.short	0x0210
        /*088e*/ 	.short	0x0470


	//----- nvinfo : EIATTR_SW_WAR
	.align		4
.L_43:
        /*0890*/ 	.byte	0x04, 0x36
        /*0892*/ 	.short	(.L_45 - .L_44)
.L_44:
        /*0894*/ 	.word	0x00000008
.L_45:


//--------------------- .nv.callgraph             --------------------------
	.section	.nv.callgraph,"",@"SHT_CUDA_CALLGRAPH"
	.align	4
	.sectionentsize	8
	.align		4
        /*0000*/ 	.word	0x00000000
	.align		4
        /*0004*/ 	.word	0xffffffff
	.align		4
        /*0008*/ 	.word	index@(_ZN7cutlass13device_kernelINS_4gemm6kernel13GemmUniversalIN4cute5tupleIJiiiiEEENS1_10collective13CollectiveMmaINS1_34MainloopSm90TmaGmmaWarpSpecializedILi28ENS5_IJNS4_1CILi2EEENSA_ILi1EEESC_EEENS1_35KernelTmaWarpSpecializedCooperativeEEENS5_IJNSA_ILi128EEESG_NSA_ILi32EEEEEEaNS5_IJlSC_lEEEaSJ_NS4_8TiledMMAINS4_8MMA_AtomIJNS4_4SM904GMMA27MMA_64x128x32_S32S8S8_SS_TNEEEENS4_6LayoutISD_NS5_IJSC_NSA_ILi0EEESR_EEEEENS5_IJNS4_10UnderscoreESU_SU_EEEEENS4_13SM90_TMA_LOADENS4_14ComposedLayoutINS4_7SwizzleILi1ELi4ELi3EEENS4_18smem_ptr_flag_bitsILi8EEENSQ_INS5_IJNSA_ILi8EEESH_EEENS5_IJSH_SC_EEEEEEEvNS4_8identityENS4_23SM90_TMA_LOAD_MULTICASTES17_vS18_EENS_8epilogue10collective6detail29Sm90TmaWarpSpecializedAdapterINS1C_15DefaultEpilogueIaSJ_SJ_NS1B_6thread17LinearCombinationIaLi1EiiLNS1G_9ScaleType4KindE0ELNS_15FloatRoundStyleE2EaEENS1_15EpilogueDefaultEEEEEvvEEEEvNT_6ParamsE)
	.align		4
        /*000c*/ 	.word	index@(__assertfail)
	.align		4
        /*0010*/ 	.word	0x00000000
	.align		4
        /*0014*/ 	.word	0xfffffffe
	.align		4
        /*0018*/ 	.word	0x00000000
	.align		4
        /*001c*/ 	.word	0xfffffffd
	.align		4
        /*0020*/ 	.word	0x00000000
	.align		4
        /*0024*/ 	.word	0xfffffffc


//--------------------- .nv.constant4             --------------------------
	.section	.nv.constant4,"a",@progbits
	.align	8
	.align		8
.nv.constant4:
        /*0000*/ 	.dword	__assertfail
	.align		8
        /*0008*/ 	.dword	__unnamed_1
	.align		8
        /*0010*/ 	.dword	_ZN39_INTERNAL_6da350f3_4_k_cu_fdc1c2bc_79534cuda3std3__45__cpo5beginE
	.align		8
        /*0018*/ 	.dword	_ZN39_INTERNAL_6da350f3_4_k_cu_fdc1c2bc_79534cuda3std3__45__cpo3endE
	.align		8
        /*0020*/ 	.dword	_ZN39_INTERNAL_6da350f3_4_k_cu_fdc1c2bc_79534cuda3std3__45__cpo6cbeginE
	.align		8
        /*0028*/ 	.dword	_ZN39_INTERNAL_6da350f3_4_k_cu_fdc1c2bc_79534cuda3std3__45__cpo4cendE
	.align		8
        /*0030*/ 	.dword	_ZN39_INTERNAL_6da350f3_4_k_cu_fdc1c2bc_79534cuda3std3__441_GLOBAL__N__6da350f3_4_k_cu_fdc1c2bc_79536ignoreE
	.align		8
        /*0038*/ 	.dword	_ZN39_INTERNAL_6da350f3_4_k_cu_fdc1c2bc_79534cuda3std3__419piecewise_constructE
	.align		8
        /*0040*/ 	.dword	_ZN39_INTERNAL_6da350f3_4_k_cu_fdc1c2bc_79534cuda3std3__48in_placeE
	.align		8
        /*0048*/ 	.dword	_ZN39_INTERNAL_6da350f3_4_k_cu_fdc1c2bc_79534cuda3std6ranges3__45__cpo4swapE
	.align		8
        /*0050*/ 	.dword	_ZN39_INTERNAL_6da350f3_4_k_cu_fdc1c2bc_79534cuda3std6ranges3__45__cpo9iter_moveE
	.align		8
        /*0058*/ 	.dword	_ZN39_INTERNAL_6da350f3_4_k_cu_fdc1c2bc_79534cute7productE
	.align		8
        /*0060*/ 	.dword	_ZN39_INTERNAL_6da350f3_4_k_cu_fdc1c2bc_79534cute1_E
	.align		8
        /*0068*/ 	.dword	$str$22
	.align		8
        /*0070*/ 	.dword	$str$23


//--------------------- .text._ZN7cutlass13device_kernelINS_4gemm6kernel13GemmUniversalIN4cute5tupleIJiiiiEEENS1_10collective13CollectiveMmaINS1_34MainloopSm90TmaGmmaWarpSpecializedILi28ENS5_IJNS4_1CILi2EEENSA_ILi1EEESC_EEENS1_35KernelTmaWarpSpecializedCooperativeEEENS5_IJNSA_ILi128EEESG_NSA_ILi32EEEEEEaNS5_IJlSC_lEEEaSJ_NS4_8TiledMMAINS4_8MMA_AtomIJNS4_4SM904GMMA27MMA_64x128x32_S32S8S8_SS_TNEEEENS4_6LayoutISD_NS5_IJSC_NSA_ILi0EEESR_EEEEENS5_IJNS4_10UnderscoreESU_SU_EEEEENS4_13SM90_TMA_LOADENS4_14ComposedLayoutINS4_7SwizzleILi1ELi4ELi3EEENS4_18smem_ptr_flag_bitsILi8EEENSQ_INS5_IJNSA_ILi8EEESH_EEENS5_IJSH_SC_EEEEEEEvNS4_8identityENS4_23SM90_TMA_LOAD_MULTICASTES17_vS18_EENS_8epilogue10collective6detail29Sm90TmaWarpSpecializedAdapterINS1C_15DefaultEpilogueIaSJ_SJ_NS1B_6thread17LinearCombinationIaLi1EiiLNS1G_9ScaleType4KindE0ELNS_15FloatRoundStyleE2EaEENS1_15EpilogueDefaultEEEEEvvEEEEvNT_6ParamsE --------------------------
	.section	.text._ZN7cutlass13device_kernelINS_4gemm6kernel13GemmUniversalIN4cute5tupleIJiiiiEEENS1_10collective13CollectiveMmaINS1_34MainloopSm90TmaGmmaWarpSpecializedILi28ENS5_IJNS4_1CILi2EEENSA_ILi1EEESC_EEENS1_35KernelTmaWarpSpecializedCooperativeEEENS5_IJNSA_ILi128EEESG_NSA_ILi32EEEEEEaNS5_IJlSC_lEEEaSJ_NS4_8TiledMMAINS4_8MMA_AtomIJNS4_4SM904GMMA27MMA_64x128x32_S32S8S8_SS_TNEEEENS4_6LayoutISD_NS5_IJSC_NSA_ILi0EEESR_EEEEENS5_IJNS4_10UnderscoreESU_SU_EEEEENS4_13SM90_TMA_LOADENS4_14ComposedLayoutINS4_7SwizzleILi1ELi4ELi3EEENS4_18smem_ptr_flag_bitsILi8EEENSQ_INS5_IJNSA_ILi8EEESH_EEENS5_IJSH_SC_EEEEEEEvNS4_8identityENS4_23SM90_TMA_LOAD_MULTICASTES17_vS18_EENS_8epilogue10collective6detail29Sm90TmaWarpSpecializedAdapterINS1C_15DefaultEpilogueIaSJ_SJ_NS1B_6thread17LinearCombinationIaLi1EiiLNS1G_9ScaleType4KindE0ELNS_15FloatRoundStyleE2EaEENS1_15EpilogueDefaultEEEEEvvEEEEvNT_6ParamsE,"ax",@progbits
	.align	128
.text._ZN7cutlass13device_kernelINS_4gemm6kernel13GemmUniversalIN4cute5tupleIJiiiiEEENS1_10collective13CollectiveMmaINS1_34MainloopSm90TmaGmmaWarpSpecializedILi28ENS5_IJNS4_1CILi2EEENSA_ILi1EEESC_EEENS1_35KernelTmaWarpSpecializedCooperativeEEENS5_IJNSA_ILi128EEESG_NSA_ILi32EEEEEEaNS5_IJlSC_lEEEaSJ_NS4_8TiledMMAINS4_8MMA_AtomIJNS4_4SM904GMMA27MMA_64x128x32_S32S8S8_SS_TNEEEENS4_6LayoutISD_NS5_IJSC_NSA_ILi0EEESR_EEEEENS5_IJNS4_10UnderscoreESU_SU_EEEEENS4_13SM90_TMA_LOADENS4_14ComposedLayoutINS4_7SwizzleILi1ELi4ELi3EEENS4_18smem_ptr_flag_bitsILi8EEENSQ_INS5_IJNSA_ILi8EEESH_EEENS5_IJSH_SC_EEEEEEEvNS4_8identityENS4_23SM90_TMA_LOAD_MULTICASTES17_vS18_EENS_8epilogue10collective6detail29Sm90TmaWarpSpecializedAdapterINS1C_15DefaultEpilogueIaSJ_SJ_NS1B_6thread17LinearCombinationIaLi1EiiLNS1G_9ScaleType4KindE0ELNS_15FloatRoundStyleE2EaEENS1_15EpilogueDefaultEEEEEvvEEEEvNT_6ParamsE:
        .type           _ZN7cutlass13device_kernelINS_4gemm6kernel13GemmUniversalIN4cute5tupleIJiiiiEEENS1_10collective13CollectiveMmaINS1_34MainloopSm90TmaGmmaWarpSpecializedILi28ENS5_IJNS4_1CILi2EEENSA_ILi1EEESC_EEENS1_35KernelTmaWarpSpecializedCooperativeEEENS5_IJNSA_ILi128EEESG_NSA_ILi32EEEEEEaNS5_IJlSC_lEEEaSJ_NS4_8TiledMMAINS4_8MMA_AtomIJNS4_4SM904GMMA27MMA_64x128x32_S32S8S8_SS_TNEEEENS4_6LayoutISD_NS5_IJSC_NSA_ILi0EEESR_EEEEENS5_IJNS4_10UnderscoreESU_SU_EEEEENS4_13SM90_TMA_LOADENS4_14ComposedLayoutINS4_7SwizzleILi1ELi4ELi3EEENS4_18smem_ptr_flag_bitsILi8EEENSQ_INS5_IJNSA_ILi8EEESH_EEENS5_IJSH_SC_EEEEEEEvNS4_8identityENS4_23SM90_TMA_LOAD_MULTICASTES17_vS18_EENS_8epilogue10collective6detail29Sm90TmaWarpSpecializedAdapterINS1C_15DefaultEpilogueIaSJ_SJ_NS1B_6thread17LinearCombinationIaLi1EiiLNS1G_9ScaleType4KindE0ELNS_15FloatRoundStyleE2EaEENS1_15EpilogueDefaultEEEEEvvEEEEvNT_6ParamsE,@function
        .size           _ZN7cutlass13device_kernelINS_4gemm6kernel13GemmUniversalIN4cute5tupleIJiiiiEEENS1_10collective13CollectiveMmaINS1_34MainloopSm90TmaGmmaWarpSpecializedILi28ENS5_IJNS4_1CILi2EEENSA_ILi1EEESC_EEENS1_35KernelTmaWarpSpecializedCooperativeEEENS5_IJNSA_ILi128EEESG_NSA_ILi32EEEEEEaNS5_IJlSC_lEEEaSJ_NS4_8TiledMMAINS4_8MMA_AtomIJNS4_4SM904GMMA27MMA_64x128x32_S32S8S8_SS_TNEEEENS4_6LayoutISD_NS5_IJSC_NSA_ILi0EEESR_EEEEENS5_IJNS4_10UnderscoreESU_SU_EEEEENS4_13SM90_TMA_LOADENS4_14ComposedLayoutINS4_7SwizzleILi1ELi4ELi3EEENS4_18smem_ptr_flag_bitsILi8EEENSQ_INS5_IJNSA_ILi8EEESH_EEENS5_IJSH_SC_EEEEEEEvNS4_8identityENS4_23SM90_TMA_LOAD_MULTICASTES17_vS18_EENS_8epilogue10collective6detail29Sm90TmaWarpSpecializedAdapterINS1C_15DefaultEpilogueIaSJ_SJ_NS1B_6thread17LinearCombinationIaLi1EiiLNS1G_9ScaleType4KindE0ELNS_15FloatRoundStyleE2EaEENS1_15EpilogueDefaultEEEEEvvEEEEvNT_6ParamsE,(.L_x_250 - _ZN7cutlass13device_kernelINS_4gemm6kernel13GemmUniversalIN4cute5tupleIJiiiiEEENS1_10collective13CollectiveMmaINS1_34MainloopSm90TmaGmmaWarpSpecializedILi28ENS5_IJNS4_1CILi2EEENSA_ILi1EEESC_EEENS1_35KernelTmaWarpSpecializedCooperativeEEENS5_IJNSA_ILi128EEESG_NSA_ILi32EEEEEEaNS5_IJlSC_lEEEaSJ_NS4_8TiledMMAINS4_8MMA_AtomIJNS4_4SM904GMMA27MMA_64x128x32_S32S8S8_SS_TNEEEENS4_6LayoutISD_NS5_IJSC_NSA_ILi0EEESR_EEEEENS5_IJNS4_10UnderscoreESU_SU_EEEEENS4_13SM90_TMA_LOADENS4_14ComposedLayoutINS4_7SwizzleILi1ELi4ELi3EEENS4_18smem_ptr_flag_bitsILi8EEENSQ_INS5_IJNSA_ILi8EEESH_EEENS5_IJSH_SC_EEEEEEEvNS4_8identityENS4_23SM90_TMA_LOAD_MULTICASTES17_vS18_EENS_8epilogue10collective6detail29Sm90TmaWarpSpecializedAdapterINS1C_15DefaultEpilogueIaSJ_SJ_NS1B_6thread17LinearCombinationIaLi1EiiLNS1G_9ScaleType4KindE0ELNS_15FloatRoundStyleE2EaEENS1_15EpilogueDefaultEEEEEvvEEEEvNT_6ParamsE)
        .other          _ZN7cutlass13device_kernelINS_4gemm6kernel13GemmUniversalIN4cute5tupleIJiiiiEEENS1_10collective13CollectiveMmaINS1_34MainloopSm90TmaGmmaWarpSpecializedILi28ENS5_IJNS4_1CILi2EEENSA_ILi1EEESC_EEENS1_35KernelTmaWarpSpecializedCooperativeEEENS5_IJNSA_ILi128EEESG_NSA_ILi32EEEEEEaNS5_IJlSC_lEEEaSJ_NS4_8TiledMMAINS4_8MMA_AtomIJNS4_4SM904GMMA27MMA_64x128x32_S32S8S8_SS_TNEEEENS4_6LayoutISD_NS5_IJSC_NSA_ILi0EEESR_EEEEENS5_IJNS4_10UnderscoreESU_SU_EEEEENS4_13SM90_TMA_LOADENS4_14ComposedLayoutINS4_7SwizzleILi1ELi4ELi3EEENS4_18smem_ptr_flag_bitsILi8EEENSQ_INS5_IJNSA_ILi8EEESH_EEENS5_IJSH_SC_EEEEEEEvNS4_8identityENS4_23SM90_TMA_LOAD_MULTICASTES17_vS18_EENS_8epilogue10collective6detail29Sm90TmaWarpSpecializedAdapterINS1C_15DefaultEpilogueIaSJ_SJ_NS1B_6thread17LinearCombinationIaLi1EiiLNS1G_9ScaleType4KindE0ELNS_15FloatRoundStyleE2EaEENS1_15EpilogueDefaultEEEEEvvEEEEvNT_6ParamsE,@"STO_CUDA_ENTRY STV_DEFAULT"
_ZN7cutlass13device_kernelINS_4gemm6kernel13GemmUniversalIN4cute5tupleIJiiiiEEENS1_10collective13CollectiveMmaINS1_34MainloopSm90TmaGmmaWarpSpecializedILi28ENS5_IJNS4_1CILi2EEENSA_ILi1EEESC_EEENS1_35KernelTmaWarpSpecializedCooperativeEEENS5_IJNSA_ILi128EEESG_NSA_ILi32EEEEEEaNS5_IJlSC_lEEEaSJ_NS4_8TiledMMAINS4_8MMA_AtomIJNS4_4SM904GMMA27MMA_64x128x32_S32S8S8_SS_TNEEEENS4_6LayoutISD_NS5_IJSC_NSA_ILi0EEESR_EEEEENS5_IJNS4_10UnderscoreESU_SU_EEEEENS4_13SM90_TMA_LOADENS4_14ComposedLayoutINS4_7SwizzleILi1ELi4ELi3EEENS4_18smem_ptr_flag_bitsILi8EEENSQ_INS5_IJNSA_ILi8EEESH_EEENS5_IJSH_SC_EEEEEEEvNS4_8identityENS4_23SM90_TMA_LOAD_MULTICASTES17_vS18_EENS_8epilogue10collective6detail29Sm90TmaWarpSpecializedAdapterINS1C_15DefaultEpilogueIaSJ_SJ_NS1B_6thread17LinearCombinationIaLi1EiiLNS1G_9ScaleType4KindE0ELNS_15FloatRoundStyleE2EaEENS1_15EpilogueDefaultEEEEEvvEEEEvNT_6ParamsE:
[----:B------:R-:W0:Y:S01]  /*0000*/  LDC R1, c[0x0][0x28] ;  /* 0x00000a00ff017b82 */ /* 0x000e220000000800 */
[----:B------:R-:W1:Y:S01]  /*0010*/  S2R R94, SR_TID.X ;  /* 0x00000000005e7919 */ /* 0x000e620000002100 */
[----:B------:R-:W-:Y:S01]  /*0020*/  ELECT P0, URZ, PT ;  /* 0x00000000003f782f */ /* 0x000fe20003800000 */
[----:B------:R-:W-:Y:S01]  /*0030*/  BSSY B0, `(.L_x_0) ;  /* 0x000000f000007945 */ /* 0x000fe20003800000 */
[--C-:B-1----:R-:W-:Y:S02]  /*0040*/  SHF.R.U32.HI R0, RZ, 0x5, R94.reuse ;  /* 0x00000005ff007819 */ /* 0x102fe4000001165e */
[----:B------:R-:W-:-:S03]  /*0050*/  SHF.R.U32.HI R7, RZ, 0x7, R94 ;  /* 0x00000007ff077819 */ /* 0x000fc6000001165e */
[----:B------:R-:W1:Y:S04]  /*0060*/  SHFL.IDX PT, R3, R0, RZ, 0x1f ;  /* 0x00001fff00037589 */ /* 0x000e6800000e0000 */
[----:B------:R2:W3:Y:S01]  /*0070*/  SHFL.IDX PT, R2, R7, RZ, 0x1f ;  /* 0x00001fff07027589 */ /* 0x0004e200000e0000 */
[----:B-1----:R-:W-:-:S13]  /*0080*/  ISETP.NE.OR P0, PT, R3, RZ, !P0 ;  /* 0x000000ff0300720c */ /* 0x002fda0004705670 */
[----:B0-23--:R-:W-:Y:S05]  /*0090*/  @P0 BRA `(.L_x_1) ;  /* 0x0000000000200947 */ /* 0x00dfea0003800000 */
[----:B------:R-:W-:Y:S02]  /*00a0*/  ULDC.64 UR4, c[0x0][0x198] ;  /* 0x0000660000047ab9 */ /* 0x000fe40000000a00 */
[----:B------:R-:W-:Y:S02]  /*00b0*/  UIADD3 UR6, UP0, UR4, 0xf0, URZ ;  /* 0x000000f004067890 */ /* 0x000fe4000ff1e03f */
[----:B------:R-:W-:Y:S02]  /*00c0*/  UIADD3 UR4, UP1, UR4, 0x1f0, URZ ;  /* 0x000001f004047890 */ /* 0x000fe4000ff3e03f */
[----:B------:R-:W-:Y:S02]  /*00d0*/  UIADD3.X UR7, URZ, UR5, URZ, UP0, !UPT ;  /* 0x000000053f077290 */ /* 0x000fe400087fe43f */
[----:B------:R-:W-:-:S07]  /*00e0*/  UIADD3.X UR5, URZ, UR5, URZ, UP1, !UPT ;  /* 0x000000053f057290 */ /* 0x000fce0008ffe43f */
[----:B------:R0:W-:Y:S02]  /*00f0*/  UTMACCTL.PF [UR6] ;  /* 0x00000000060079b9 */ /* 0x0001e40008040000 */
[----:B------:R0:W-:Y:S02]  /*0100*/  UTMACCTL.PF [UR4] ;  /* 0x00000000040079b9 */ /* 0x0001e40008040000 */
[----:B0-----:R-:W-:Y:S01]  /*0110*/  NOP ;  /* 0x0000000000007918 */ /* 0x001fe20000000000 */
.L_x_1:
[----:B------:R-:W-:Y:S05]  /*0120*/  BSYNC B0 ;  /* 0x0000000000007941 */ /* 0x000fea0003800000 */
.L_x_0:
[----:B------:R-:W0:Y:S02]  /*0130*/  SHFL.IDX PT, R5, R0, RZ, 0x1f ;  /* 0x00001fff00057589 */ /* 0x000e2400000e0000 */
[----:B0-----:R-:W-:-:S13]  /*0140*/  ISETP.NE.AND P0, PT, R5, RZ, PT ;  /* 0x000000ff0500720c */ /* 0x001fda0003f05270 */
[----:B------:R-:W-:Y:S05]  /*0150*/  @P0 BRA `(.L_x_2) ;  /* 0x0000000400240947 */ /* 0x000fea0003800000 */
[----:B------:R-:W-:Y:S01]  /*0160*/  ELECT P0, URZ, PT ;  /* 0x00000000003f782f */ /* 0x000fe20003800000 */
[----:B------:R-:W-:-:S12]  /*0170*/  BSSY B0, `(.L_x_2) ;  /* 0x0000047000007945 */ /* 0x000fd80003800000 */
[----:B------:R-:W-:Y:S05]  /*0180*/  @!P0 BRA `(.L_x_3) ;  /* 0x0000000400148947 */ /* 0x000fea0003800000 */
[----:B------:R-:W0:Y:S01]  /*0190*/  S2UR UR8, SR_CgaCtaId ;  /* 0x00000000000879c3 */ /* 0x000e220000008800 */
[----:B------:R-:W-:Y:S01]  /*01a0*/  UMOV UR4, 0x400 ;  /* 0x0000040000047882 */ /* 0x000fe20000000000 */
[----:B------:R-:W-:Y:S01]  /*01b0*/  UMOV UR5, 0x1 ;  /* 0x0000000100057882 */ /* 0x000fe20000000000 */
[----:B------:R-:W-:Y:S02]  /*01c0*/  UMOV UR6, 0x4 ;  /* 0x0000000400067882 */ /* 0x000fe40000000000 */
[----:B------:R-:W-:-:S04]  /*01d0*/  UIADD3 UR6, -UR6, 0x100000, URZ ;  /* 0x0010000006067890 */ /* 0x000fc8000fffe13f */
[----:B------:R-:W-:Y:S02]  /*01e0*/  USHF.L.U32 UR7, UR6, 0xb, URZ ;  /* 0x0000000b06077899 */ /* 0x000fe4000800063f */
[----:B------:R-:W-:Y:S02]  /*01f0*/  USHF.L.U32 UR6, UR6, 0x1, URZ ;  /* 0x0000000106067899 */ /* 0x000fe4000800063f */
[----:B0-----:R-:W-:Y:S02]  /*0200*/  ULEA UR8, UR8, UR4, 0x18 ;  /* 0x0000000408087291 */ /* 0x001fe4000f8ec03f */
[----:B------:R-:W-:-:S04]  /*0210*/  UIADD3 UR4, -UR5, 0x100000, URZ ;  /* 0x0010000005047890 */ /* 0x000fc8000fffe13f */
[----:B------:R-:W-:Y:S02]  /*0220*/  USHF.L.U32 UR5, UR4, 0xb, URZ ;  /* 0x0000000b04057899 */ /* 0x000fe4000800063f */
[----:B------:R-:W-:Y:S01]  /*0230*/  USHF.L.U32 UR4, UR4, 0x1, URZ ;  /* 0x0000000104047899 */ /* 0x000fe2000800063f */
[----:B------:R-:W0:Y:S11]  /*0240*/  FENCE.VIEW.ASYNC.S ;  /* 0x00000000000073c6 */ /* 0x000e360000000000 */
[----:B0-----:R0:W1:Y:S01]  /*0250*/  SYNCS.EXCH.64 URZ, [UR8], UR4 ;  /* 0x00000004083f75b2 */ /* 0x0010620008000100 */
[----:B------:R0:W2:Y:S01]  /*0260*/  SYNCS.EXCH.64 URZ, [UR8+0xe0], UR6 ;  /* 0x0000e006083f75b2 */ /* 0x0000a20008000100 */
[----:B------:R0:W3:Y:S01]  /*0270*/  SYNCS.EXCH.64 URZ, [UR8+0x8], UR4 ;  /* 0x00000804083f75b2 */ /* 0x0000e20008000100 */
[----:B------:R0:W4:Y:S01]  /*0280*/  SYNCS.EXCH.64 URZ, [UR8+0xe8], UR6 ;  /* 0x0000e806083f75b2 */ /* 0x0001220008000100 */
[----:B------:R0:W0:Y:S01]  /*0290*/  SYNCS.EXCH.64 URZ, [UR8+0x10], UR4 ;  /* 0x00001004083f75b2 */ /* 0x0000220008000100 */
        /* <DEDUP_REMOVED lines=51> */
[----:B-1234-:R-:W-:Y:S01]  /*05d0*/  NOP ;  /* 0x0000000000007918 */ /* 0x01efe20000000000 */
.L_x_3:
[----:B0-----:R-:W-:Y:S05]  /*05e0*/  BSYNC B0 ;  /* 0x0000000000007941 */ /* 0x001fea0003800000 */
.L_x_2:
[----:B------:R-:W-:Y:S01]  /*05f0*/  SHF.R.S32.HI R9, RZ, 0x1f, R94 ;  /* 0x0000001fff097819 */ /* 0x000fe2000001145e */
[----:B------:R-:W0:Y:S01]  /*0600*/  SHFL.IDX PT, R0, R0, RZ, 0x1f ;  /* 0x00001fff00007589 */ /* 0x000e2200000e0000 */
[----:B------:R-:W1:Y:S01]  /*0610*/  S2UR UR8, SR_CTAID.X ;  /* 0x00000000000879c3 */ /* 0x000e620000002500 */
[----:B------:R-:W-:Y:S02]  /*0620*/  ELECT P0, URZ, PT ;  /* 0x00000000003f782f */ /* 0x000fe40003800000 */
[----:B------:R-:W-:Y:S01]  /*0630*/  LEA.HI R9, R9, R94, RZ, 0x7 ;  /* 0x0000005e09097211 */ /* 0x000fe200078f38ff */
[----:B------:R-:W2:Y:S01]  /*0640*/  S2R R4, SR_CTAID.Y ;  /* 0x0000000000047919 */ /* 0x000ea20000002600 */
[----:B------:R-:W-:Y:S01]  /*0650*/  SHF.R.S32.HI R6, RZ, 0x1f, R5 ;  /* 0x0000001fff067819 */ /* 0x000fe20000011405 */
[----:B------:R-:W-:Y:S01]  /*0660*/  ULDC UR4, c[0x0][0x150] ;  /* 0x0000540000047ab9 */ /* 0x000fe20000000800 */
[----:B------:R-:W-:Y:S01]  /*0670*/  LOP3.LUT R9, R9, 0xffffff80, RZ, 0xc0, !PT ;  /* 0xffffff8009097812 */ /* 0x000fe200078ec0ff */
[----:B------:R-:W-:Y:S01]  /*0680*/  NOP ;  /* 0x0000000000007918 */ /* 0x000fe20000000000 */
[----:B------:R-:W-:Y:S01]  /*0690*/  LEA.HI R6, R6, R5, RZ, 0x2 ;  /* 0x0000000506067211 */ /* 0x000fe200078f10ff */
[----:B------:R-:W3:Y:S01]  /*06a0*/  LDC R11, c[0x0][0x144] ;  /* 0x00005100ff0b7b82 */ /* 0x000ee20000000800 */
[----:B------:R-:W-:Y:S01]  /*06b0*/  NOP ;  /* 0x0000000000007918 */ /* 0x000fe20000000000 */
[----:B------:R-:W-:Y:S01]  /*06c0*/  IMAD.IADD R8, R94, 0x1, -R9 ;  /* 0x000000015e087824 */ /* 0x000fe200078e0a09 */
[----:B------:R-:W-:Y:S01]  /*06d0*/  LOP3.LUT R6, R6, 0x3ffffffc, RZ, 0xc0, !PT ;  /* 0x3ffffffc06067812 */ /* 0x000fe200078ec0ff */
[----:B------:R-:W-:Y:S01]  /*06e0*/  IMAD.MOV.U32 R22, RZ, RZ, 0x1 ;  /* 0x00000001ff167424 */ /* 0x000fe200078e00ff */
[----:B------:R-:W-:-:S02]  /*06f0*/  ISETP.NE.AND P3, PT, R2, RZ, PT ;  /* 0x000000ff0200720c */ /* 0x000fc40003f65270 */
[----:B------:R-:W-:Y:S01]  /*0700*/  SHF.R.S32.HI R9, RZ, 0x1f, R8 ;  /* 0x0000001fff097819 */ /* 0x000fe20000011408 */
[----:B------:R-:W-:Y:S01]  /*0710*/  IMAD.IADD R6, R5, 0x1, -R6 ;  /* 0x0000000105067824 */ /* 0x000fe200078e0a06 */
[----:B------:R-:W4:Y:S02]  /*0720*/  LDC R13, c[0x0][0x140] ;  /* 0x00005000ff0d7b82 */ /* 0x000f240000000800 */
[----:B------:R-:W-:Y:S02]  /*0730*/  LEA.HI R9, R9, R8, RZ, 0x3 ;  /* 0x0000000809097211 */ /* 0x000fe400078f18ff */
[----:B0-----:R-:W-:Y:S02]  /*0740*/  ISETP.NE.OR P0, PT, R0, RZ, !P0 ;  /* 0x000000ff0000720c */ /* 0x001fe40004705670 */
[----:B------:R-:W-:Y:S02]  /*0750*/  SHF.R.S32.HI R0, RZ, 0x3, R9 ;  /* 0x00000003ff007819 */ /* 0x000fe40000011409 */
[----:B-1----:R-:W-:-:S02]  /*0760*/  I2FP.F32.U32 R10, UR8 ;  /* 0x00000008000a7c45 */ /* 0x002fc40008201000 */
[----:B------:R-:W-:-:S03]  /*0770*/  SHF.R.S32.HI R9, RZ, 0x1f, R9 ;  /* 0x0000001fff097819 */ /* 0x000fc60000011409 */
[----:B------:R-:W-:Y:S01]  /*0780*/  FMUL R10, R10, UR4 ;  /* 0x000000040a0a7c20 */ /* 0x000fe20008400000 */
[----:B------:R-:W-:Y:S01]  /*0790*/  LEA.HI R9, R9, R0, RZ, 0x2 ;  /* 0x0000000009097211 */ /* 0x000fe200078f10ff */
[----:B------:R-:W-:Y:S01]  /*07a0*/  ULDC UR4, c[0x0][0x154] ;  /* 0x0000550000047ab9 */ /* 0x000fe20000000800 */
[----:B--2---:R-:W-:Y:S01]  /*07b0*/  I2FP.F32.U32 R12, R4 ;  /* 0x00000004000c7245 */ /* 0x004fe20000201000 */
[----:B------:R-:W-:Y:S01]  /*07c0*/  VOTEU.ALL UP0, P0 ;  /* 0x00000000003f7886 */ /* 0x000fe20000000000 */
[----:B------:R-:W-:Y:S01]  /*07d0*/  LOP3.LUT R9, R9, 0xfffffffc, RZ, 0xc0, !PT ;  /* 0xfffffffc09097812 */ /* 0x000fe200078ec0ff */
[----:B------:R-:W0:Y:S01]  /*07e0*/  F2I.U32.TRUNC.NTZ R10, R10 ;  /* 0x0000000a000a7305 */ /* 0x000e22000020f000 */
[----:B------:R-:W-:Y:S01]  /*07f0*/  VOTEU.ALL UP1, P0 ;  /* 0x00000000003f7886 */ /* 0x000fe20000020000 */
[----:B------:R-:W-:Y:S01]  /*0800*/  FMUL R12, R12, UR4 ;  /* 0x000000040c0c7c20 */ /* 0x000fe20008400000 */
[----:B------:R-:W1:Y:S01]  /*0810*/  @!UP0 S2UR UR7, SR_CgaCtaId ;  /* 0x00000000000789c3 */ /* 0x000e620000008800 */
[----:B------:R-:W-:Y:S01]  /*0820*/  IMAD.IADD R9, R0, 0x1, -R9 ;  /* 0x0000000100097824 */ /* 0x000fe200078e0a09 */
[----:B------:R-:W-:Y:S01]  /*0830*/  SHF.R.S32.HI R0, RZ, 0x1f, R3 ;  /* 0x0000001fff007819 */ /* 0x000fe20000011403 */
[----:B------:R-:W-:Y:S01]  /*0840*/  UMOV UR4, 0x20 ;  /* 0x0000002000047882 */ /* 0x000fe20000000000 */
[----:B------:R-:W-:Y:S01]  /*0850*/  @!UP0 UMOV UR6, 0x400 ;  /* 0x0000040000068882 */ /* 0x000fe20000000000 */
[----:B------:R-:W-:Y:S01]  /*0860*/  IMAD R19, R6, 0x4, R9 ;  /* 0x0000000406137824 */ /* 0x000fe200078e0209 */
[----:B------:R-:W2:Y:S01]  /*0870*/  F2I.U32.TRUNC.NTZ R12, R12 ;  /* 0x0000000c000c7305 */ /* 0x000ea2000020f000 */
[----:B------:R-:W-:Y:S01]  /*0880*/  LEA.HI R0, R0, R3, RZ, 0x2 ;  /* 0x0000000300007211 */ /* 0x000fe200078f10ff */
[----:B------:R-:W5:Y:S01]  /*0890*/  LDC R9, c[0x0][0x148] ;  /* 0x00005200ff097b82 */ /* 0x000f620000000800 */
[----:B------:R-:W-:-:S04]  /*08a0*/  @!UP0 UIADD3 UR4, -UR4, 0x100000, URZ ;  /* 0x0010000004048890 */ /* 0x000fc8000fffe13f */
[----:B------:R-:W-:Y:S02]  /*08b0*/  @!UP0 USHF.L.U32 UR5, UR4, 0xb, URZ ;  /* 0x0000000b04058899 */ /* 0x000fe4000800063f */
[----:B------:R-:W-:Y:S01]  /*08c0*/  @!UP0 USHF.L.U32 UR4, UR4, 0x1, URZ ;  /* 0x0000000104048899 */ /* 0x000fe2000800063f */
[----:B------:R-:W-:Y:S01]  /*08d0*/  LEA.HI R6, R19, R19, RZ, 0x1 ;  /* 0x0000001313067211 */ /* 0x000fe200078f08ff */
[----:B0-----:R-:W-:Y:S01]  /*08e0*/  IMAD.MOV R14, RZ, RZ, -R10 ;  /* 0x000000ffff0e7224 */ /* 0x001fe200078e0a0a */
[----:B------:R-:W-:Y:S02]  /*08f0*/  LOP3.LUT R0, R0, 0xfffffffc, RZ, 0xc0, !PT ;  /* 0xfffffffc00007812 */ /* 0x000fe400078ec0ff */
[----:B------:R-:W-:Y:S01]  /*0900*/  LOP3.LUT R10, R6, 0xfffffffe, RZ, 0xc0, !PT ;  /* 0xfffffffe060a7812 */ /* 0x000fe200078ec0ff */
[----:B---3--:R-:W-:Y:S01]  /*0910*/  IMAD R6, R11, R14, UR8 ;  /* 0x000000080b067e24 */ /* 0x008fe2000f8e020e */
[----:B----4-:R-:W-:Y:S01]  /*0920*/  ISETP.EQ.U32.AND P2, PT, R13, 0x1, PT ;  /* 0x000000010d00780c */ /* 0x010fe20003f42070 */
[----:B------:R-:W-:-:S02]  /*0930*/  IMAD.IADD R3, R3, 0x1, -R0 ;  /* 0x0000000103037824 */ /* 0x000fc400078e0a00 */
[C---:B------:R-:W-:Y:S02]  /*0940*/  IMAD.IADD R11, R19.reuse, 0x1, -R10 ;  /* 0x00000001130b7824 */ /* 0x040fe400078e0a0a */
[----:B------:R-:W-:Y:S01]  /*0950*/  IMAD.SHL.U32 R10, R19, 0x4, RZ ;  /* 0x00000004130a7824 */ /* 0x000fe200078e00ff */
[----:B------:R-:W-:Y:S01]  /*0960*/  ISETP.NE.AND P1, PT, R3, 0x3, PT ;  /* 0x000000030300780c */ /* 0x000fe20003f25270 */
[----:B--2---:R-:W-:Y:S01]  /*0970*/  IMAD.MOV R24, RZ, RZ, -R12 ;  /* 0x000000ffff187224 */ /* 0x004fe200078e0a0c */
[----:B------:R-:W-:Y:S01]  /*0980*/  ISETP.NE.AND P4, PT, R11, R6, PT ;  /* 0x000000060b00720c */ /* 0x000fe20003f85270 */
[----:B-1----:R-:W-:Y:S01]  /*0990*/  @!UP0 ULEA UR6, UR7, UR6, 0x18 ;  /* 0x0000000607068291 */ /* 0x002fe2000f8ec03f */
[----:B------:R-:W-:Y:S01]  /*09a0*/  LOP3.LUT R19, R19, 0xc, R10, 0x78, !PT ;  /* 0x0000000c13137812 */ /* 0x000fe200078e780a */
[----:B------:R-:W-:Y:S01]  /*09b0*/  VOTEU.ALL UP0, P0 ;  /* 0x00000000003f7886 */ /* 0x000fe20000000000 */
[----:B------:R-:W-:Y:S01]  /*09c0*/  LOP3.LUT P0, RZ, R8, 0x7, RZ, 0xc0, !PT ;  /* 0x0000000708ff7812 */ /* 0x000fe2000780c0ff */
[----:B------:R-:W-:Y:S01]  /*09d0*/  VIADD R8, R2, 0xffffffff ;  /* 0xffffffff02087836 */ /* 0x000fe20000000000 */
[----:B------:R-:W-:Y:S01]  /*09e0*/  ISETP.EQ.OR P1, PT, R3, RZ, !P1 ;  /* 0x000000ff0300720c */ /* 0x000fe20004f22670 */
[----:B-----5:R-:W-:Y:S01]  /*09f0*/  IMAD R11, R9, R24, R4 ;  /* 0x00000018090b7224 */ /* 0x020fe200078e0204 */
[----:B------:R-:W-:-:S02]  /*0a00*/  ISETP.LT.U32.AND P0, PT, R19, 0x2, !P0 ;  /* 0x000000021300780c */ /* 0x000fc40004701070 */
[----:B------:R-:W-:Y:S02]  /*0a10*/  ISETP.EQ.AND P1, PT, R2, RZ, P1 ;  /* 0x000000ff0200720c */ /* 0x000fe40000f22270 */
[----:B------:R-:W-:Y:S01]  /*0a20*/  ISETP.GE.U32.AND P6, PT, R8, 0x2, PT ;  /* 0x000000020800780c */ /* 0x000fe20003fc6070 */
[----:B------:R-:W0:Y:S02]  /*0a30*/  FENCE.VIEW.ASYNC.S ;  /* 0x00000000000073c6 */ /* 0x000e240000000000 */
[----:B0-----:R0:W1:Y:S01]  /*0a40*/  @!UP0 SYNCS.EXCH.64 URZ, [UR6+0x1d0], UR4 ;  /* 0x0001d004063f85b2 */ /* 0x0010620008000100 */
[----:B------:R-:W-:Y:S02]  /*0a50*/  @P4 LEA.HI R0, R19, R19, RZ, 0x1 ;  /* 0x0000001313004211 */ /* 0x000fe400078f08ff */
[----:B------:R-:W-:Y:S02]  /*0a60*/  SEL R18, RZ, 0x1, !P1 ;  /* 0x00000001ff127807 */ /* 0x000fe40004800000 */
[----:B------:R-:W-:-:S02]  /*0a70*/  @P4 SHF.R.S32.HI R0, RZ, 0x1, R0 ;  /* 0x00000001ff004819 */ /* 0x000fc40000011400 */
[----:B------:R-:W-:Y:S02]  /*0a80*/  SEL R18, R18, 0x2, P6 ;  /* 0x0000000212127807 */ /* 0x000fe40003000000 */
[----:B------:R-:W-:Y:S02]  /*0a90*/  @P4 ISETP.NE.AND P5, PT, R0, R11, PT ;  /* 0x0000000b0000420c */ /* 0x000fe40003fa5270 */
[----:B------:R-:W-:Y:S02]  /*0aa0*/  SEL R11, RZ, 0x1, !P0 ;  /* 0x00000001ff0b7807 */ /* 0x000fe40004000000 */
[----:B------:R-:W-:Y:S02]  /*0ab0*/  @P4 SEL R22, RZ, 0x1, P5 ;  /* 0x00000001ff164807 */ /* 0x000fe40002800000 */
[----:B------:R-:W-:Y:S01]  /*0ac0*/  LOP3.LUT R0, R94, 0x7f, RZ, 0xc0, !PT ;  /* 0x0000007f5e007812 */ /* 0x000fe200078ec0ff */
[----:B------:R0:W2:Y:S01]  /*0ad0*/  @!UP1 SYNCS.EXCH.64 URZ, [UR6+0x1d8], UR4 ;  /* 0x0001d804063f95b2 */ /* 0x0000a20008000100 */
[----:B------:R-:W-:Y:S01]  /*0ae0*/  LOP3.LUT R22, R22, R11, RZ, 0xc0, !PT ;  /* 0x0000000b16167212 */ /* 0x000fe200078ec0ff */
[----:B------:R-:W-:Y:S01]  /*0af0*/  NOP ;  /* 0x0000000000007918 */ /* 0x000fe20000000000 */
[----:B------:R-:W-:Y:S05]  /*0b00*/  @!P2 BRA `(.L_x_4) ;  /* 0x000000000008a947 */ /* 0x000fea0003800000 */
[----:B-12---:R-:W-:Y:S01]  /*0b10*/  UCGABAR_ARV ;  /* 0x00000000000079c7 */ /* 0x006fe20008000000 */
[----:B------:R-:W-:Y:S05]  /*0b20*/  BRA `(.L_x_5) ;  /* 0x0000000000047947 */ /* 0x000fea0003800000 */
.L_x_4:
[----:B-12---:R-:W-:Y:S01]  /*0b30*/  NOP ;  /* 0x0000000000007918 */ /* 0x006fe20000000000 */
.L_x_5:
[----:B------:R-:W1:Y:S01]  /*0b40*/  LDC R2, c[0x0][0x65c] ;  /* 0x00019700ff027b82 */ /* 0x000e620000000800 */
[----:B------:R-:W-:Y:S02]  /*0b50*/  IMAD.U32 R10, RZ, RZ, UR8 ;  /* 0x00000008ff0a7e24 */ /* 0x000fe4000f8e00ff */
[----:B------:R-:W-:Y:S01]  /*0b60*/  IMAD.MOV.U32 R11, RZ, RZ, RZ ;  /* 0x000000ffff0b7224 */ /* 0x000fe200078e00ff */
[----:B-1----:R-:W-:-:S04]  /*0b70*/  ISETP.NE.AND P1, PT, R2, 0x1, PT ;  /* 0x000000010200780c */ /* 0x002fc80003f25270 */
[----:B------:R-:W-:-:S09]  /*0b80*/  P2R R5, PR, RZ, 0x2 ;  /* 0x00000002ff057803 */ /* 0x000fd20000000000 */
[----:B------:R-:W1:Y:S01]  /*0b90*/  @P1 LDC R17, c[0x0][0x10] ;  /* 0x00000400ff111b82 */ /* 0x000e620000000800 */
[----:B------:R-:W-:Y:S02]  /*0ba0*/  @P1 IMAD.MOV.U32 R5, RZ, RZ, RZ ;  /* 0x000000ffff051224 */ /* 0x000fe400078e00ff */
[----:B------:R-:W-:-:S05]  /*0bb0*/  @P1 IMAD.MOV.U32 R15, RZ, RZ, RZ ;  /* 0x000000ffff0f1224 */ /* 0x000fca00078e00ff */
[----:B------:R-:W2:Y:S01]  /*0bc0*/  @!P1 LDC R13, c[0x0][0xc] ;  /* 0x00000300ff0d9b82 */ /* 0x000ea20000000800 */
[----:B0-----:R-:W-:Y:S01]  /*0bd0*/  ULDC UR4, c[0x0][0xc] ;  /* 0x0000030000047ab9 */ /* 0x001fe20000000800 */
[----:B------:R-:W-:Y:S01]  /*0be0*/  ULDC UR5, c[0x0][0x10] ;  /* 0x0000040000057ab9 */ /* 0x000fe20000000800 */
[----:B------:R-:W-:Y:S01]  /*0bf0*/  ULDC UR6, c[0x0][0x14] ;  /* 0x0000050000067ab9 */ /* 0x000fe20000000800 */
[----:B------:R-:W-:-:S04]  /*0c00*/  UIMAD.WIDE.U32 UR4, UR4, UR5, URZ ;  /* 0x00000005040472a5 */ /* 0x000fc8000f8e003f */
[----:B------:R-:W-:Y:S02]  /*0c10*/  UIMAD.WIDE.U32 UR36, UR4, UR6, URZ ;  /* 0x00000006042472a5 */ /* 0x000fe4000f8e003f */
[----:B------:R-:W-:-:S04]  /*0c20*/  UIMAD UR42, UR5, UR6, URZ ;  /* 0x00000006052a72a4 */ /* 0x000fc8000f8e023f */
[----:B------:R-:W-:Y:S01]  /*0c30*/  UIADD3 UR42, UR37, UR42, URZ ;  /* 0x0000002a252a7290 */ /* 0x000fe2000fffe03f */
[----:B-1----:R-:W-:-:S04]  /*0c40*/  @P1 IMAD.WIDE.U32 R16, R17, UR8, R4 ;  /* 0x0000000811101c25 */ /* 0x002fc8000f8e0004 */
[----:B------:R-:W-:Y:S02]  /*0c50*/  @P1 IMAD.IADD R17, R17, 0x1, R15 ;  /* 0x0000000111111824 */ /* 0x000fe400078e020f */
[----:B--2---:R-:W-:-:S04]  /*0c60*/  @!P1 IMAD.WIDE.U32 R10, R4, R13, R10 ;  /* 0x0000000d040a9225 */ /* 0x004fc800078e000a */
[----:B------:R-:W-:Y:S02]  /*0c70*/  @!P1 IMAD.MOV.U32 R16, RZ, RZ, R10 ;  /* 0x000000ffff109224 */ /* 0x000fe400078e000a */
[----:B------:R-:W-:Y:S01]  /*0c80*/  @!P1 IMAD.MOV.U32 R17, RZ, RZ, R11 ;  /* 0x000000ffff119224 */ /* 0x000fe200078e000b */
[----:B------:R-:W-:Y:S06]  /*0c90*/  @!P2 BRA `(.L_x_6) ;  /* 0x00000000000ca947 */ /* 0x000fec0003800000 */
[----:B------:R-:W-:Y:S01]  /*0ca0*/  UCGABAR_WAIT ;  /* 0x0000000000007dc7 */ /* 0x000fe20008000000 */
[----:B------:R-:W-:Y:S01]  /*0cb0*/  CCTL.IVALL ;  /* 0x00000000ff00798f */ /* 0x000fe20002000000 */
[----:B------:R-:W-:Y:S05]  /*0cc0*/  BRA `(.L_x_7) ;  /* 0x0000000000047947 */ /* 0x000fea0003800000 */
.L_x_6:
[----:B------:R-:W-:Y:S06]  /*0cd0*/  BAR.SYNC.DEFER_BLOCKING 0x0 ;  /* 0x0000000000007b1d */ /* 0x000fec0000010000 */
.L_x_7:
[----:B------:R-:W-:Y:S05]  /*0ce0*/  @!P3 BRA `(.L_x_8) ;  /* 0x0000004c0058b947 */ /* 0x000fea0003800000 */
[----:B------:R-:W-:-:S13]  /*0cf0*/  ISETP.GT.U32.AND P0, PT, R8, 0x1, PT ;  /* 0x000000010800780c */ /* 0x000fda0003f04070 */
[----:B------:R-:W-:Y:S05]  /*0d00*/  @P0 EXIT ;  /* 0x000000000000094d */ /* 0x000fea0003800000 */
[----:B------:R-:W-:Y:S01]  /*0d10*/  ULDC.64 UR4, c[0x0][0x650] ;  /* 0x0001940000047ab9 */ /* 0x000fe20000000a00 */
[----:B------:R-:W-:Y:S01]  /*0d20*/  PRMT R3, RZ, 0x7610, R3 ;  /* 0x00007610ff037816 */ /* 0x000fe20000000003 */
[----:B------:R-:W-:Y:S01]  /*0d30*/  IMAD.MOV.U32 R99, RZ, RZ, -0x1 ;  /* 0xffffffffff637424 */ /* 0x000fe200078e00ff */
[----:B------:R-:W-:Y:S01]  /*0d40*/  ISETP.GE.U32.AND P0, PT, R16, UR4, PT ;  /* 0x0000000410007c0c */ /* 0x000fe2000bf06070 */
[----:B------:R-:W-:Y:S02]  /*0d50*/  IMAD.MOV.U32 R100, RZ, RZ, -0x1 ;  /* 0xffffffffff647424 */ /* 0x000fe400078e00ff */
[----:B------:R-:W-:Y:S01]  /*0d60*/  IMAD.MOV.U32 R23, RZ, RZ, -0x1 ;  /* 0xffffffffff177424 */ /* 0x000fe200078e00ff */
[----:B------:R-:W-:-:S13]  /*0d70*/  ISETP.GE.U32.AND.EX P0, PT, R17, UR5, PT, P0 ;  /* 0x0000000511007c0c */ /* 0x000fda000bf06100 */
[----:B------:R-:W-:Y:S05]  /*0d80*/  @P0 BRA `(.L_x_9) ;  /* 0x00000004002c0947 */ /* 0x000fea0003800000 */
[----:B------:R-:W0:Y:S01]  /*0d90*/  LDC.64 R26, c[0x0][0x628] ;  /* 0x00018a00ff1a7b82 */ /* 0x000e220000000a00 */
[----:B------:R-:W-:Y:S02]  /*0da0*/  IMAD.MOV.U32 R10, RZ, RZ, R16 ;  /* 0x000000ffff0a7224 */ /* 0x000fe400078e0010 */
[----:B------:R-:W-:-:S05]  /*0db0*/  IMAD.MOV.U32 R11, RZ, RZ, R17 ;  /* 0x000000ffff0b7224 */ /* 0x000fca00078e0011 */
[----:B------:R-:W1:Y:S08]  /*0dc0*/  LDC R8, c[0x0][0x630] ;  /* 0x00018c00ff087b82 */ /* 0x000e700000000800 */
[----:B------:R-:W2:Y:S01]  /*0dd0*/  LDC.64 R28, c[0x0][0x620] ;  /* 0x00018800ff1c7b82 */ /* 0x000ea20000000a00 */
[----:B0-----:R-:W-:-:S04]  /*0de0*/  ISETP.NE.U32.AND P0, PT, R26, RZ, PT ;  /* 0x000000ff1a00720c */ /* 0x001fc80003f05070 */
[----:B------:R-:W-:-:S13]  /*0df0*/  ISETP.NE.AND.EX P0, PT, R27, RZ, PT, P0 ;  /* 0x000000ff1b00720c */ /* 0x000fda0003f05300 */
[----:B-12---:R-:W-:Y:S05]  /*0e00*/  @!P0 BRA `(.L_x_10) ;  /* 0x0000000000288947 */ /* 0x006fea0003800000 */
[----:B------:R-:W0:Y:S02]  /*0e10*/  LDC R3, c[0x0][0x634] ;  /* 0x00018d00ff037b82 */ /* 0x000e240000000800 */
[----:B0-----:R-:W-:-:S05]  /*0e20*/  IADD3 R3, P0, R16, R3, RZ ;  /* 0x0000000310037210 */ /* 0x001fca0007f1e0ff */
[----:B------:R-:W-:-:S04]  /*0e30*/  IMAD.X R21, RZ, RZ, R17, P0 ;  /* 0x000000ffff157224 */ /* 0x000fc800000e0611 */
[----:B------:R-:W-:-:S04]  /*0e40*/  IMAD.WIDE.U32 R10, R21, R26, RZ ;  /* 0x0000001a150a7225 */ /* 0x000fc800078e00ff */
[----:B------:R-:W-:-:S04]  /*0e50*/  IMAD.WIDE.U32 R12, P0, R3, R27, R10 ;  /* 0x0000001b030c7225 */ /* 0x000fc8000780000a */
[----:B------:R-:W-:-:S04]  /*0e60*/  IMAD.WIDE.U32 R10, R3, R26, RZ ;  /* 0x0000001a030a7225 */ /* 0x000fc800078e00ff */
[----:B------:R-:W-:Y:S01]  /*0e70*/  IMAD.X R15, RZ, RZ, RZ, P0 ;  /* 0x000000ffff0f7224 */ /* 0x000fe200000e06ff */
[----:B------:R-:W-:Y:S01]  /*0e80*/  IADD3 RZ, P0, R11, R12, RZ ;  /* 0x0000000c0bff7210 */ /* 0x000fe20007f1e0ff */
[----:B------:R-:W-:-:S04]  /*0e90*/  IMAD.MOV.U32 R14, RZ, RZ, R13 ;  /* 0x000000ffff0e7224 */ /* 0x000fc800078e000d */
[----:B------:R-:W-:-:S08]  /*0ea0*/  IMAD.WIDE.U32.X R10, R21, R27, R14, P0 ;  /* 0x0000001b150a7225 */ /* 0x000fd000000e040e */
.L_x_10:
[----:B------:R-:W0:Y:S01]  /*0eb0*/  LDC.64 R32, c[0x0][0x640] ;  /* 0x00019000ff207b82 */ /* 0x000e220000000a00 */
[--C-:B------:R-:W-:Y:S01]  /*0ec0*/  SHF.R.U64 R27, R10, R8, R11.reuse ;  /* 0x000000080a1b7219 */ /* 0x100fe2000000120b */
[----:B------:R-:W-:Y:S01]  /*0ed0*/  IMAD R31, R9, R24, R4 ;  /* 0x00000018091f7224 */ /* 0x000fe200078e0204 */
[----:B------:R-:W-:Y:S01]  /*0ee0*/  SHF.R.U32.HI R3, RZ, R8, R11 ;  /* 0x00000008ff037219 */ /* 0x000fe2000001160b */
[----:B------:R-:W-:Y:S01]  /*0ef0*/  IMAD.MOV.U32 R23, RZ, RZ, 0x1 ;  /* 0x00000001ff177424 */ /* 0x000fe200078e00ff */
[----:B------:R-:W-:-:S03]  /*0f00*/  IADD3 R5, P0, RZ, -R27, RZ ;  /* 0x8000001bff057210 */ /* 0x000fc60007f1e0ff */
[----:B------:R-:W1:Y:S02]  /*0f10*/  LDC R12, c[0x0][0x618] ;  /* 0x00018600ff0c7b82 */ /* 0x000e640000000800 */
[----:B------:R-:W-:Y:S02]  /*0f20*/  IMAD.X R3, RZ, RZ, ~R3, P0 ;  /* 0x000000ffff037224 */ /* 0x000fe400000e0e03 */
[----:B------:R-:W-:-:S04]  /*0f30*/  IMAD.WIDE.U32 R10, R5, R28, R16 ;  /* 0x0000001c050a7225 */ /* 0x000fc800078e0010 */
[----:B------:R-:W2:Y:S01]  /*0f40*/  LDC R20, c[0x0][0x608] ;  /* 0x00018200ff147b82 */ /* 0x000ea20000000800 */
[----:B------:R-:W-:Y:S02]  /*0f50*/  IMAD R8, R3, R28, RZ ;  /* 0x0000001c03087224 */ /* 0x000fe400078e02ff */
[----:B------:R-:W-:Y:S02]  /*0f60*/  IMAD.MOV.U32 R3, RZ, RZ, -0x1 ;  /* 0xffffffffff037424 */ /* 0x000fe400078e00ff */
[----:B------:R-:W-:-:S03]  /*0f70*/  IMAD R5, R5, R29, R8 ;  /* 0x0000001d05057224 */ /* 0x000fc600078e0208 */
[----:B------:R-:W3:Y:S01]  /*0f80*/  LDC R30, c[0x0][0x658] ;  /* 0x00019600ff1e7b82 */ /* 0x000ee20000000800 */
[----:B------:R-:W-:Y:S01]  /*0f90*/  IMAD.IADD R5, R11, 0x1, R5 ;  /* 0x000000010b057824 */ /* 0x000fe200078e0205 */
[----:B0-----:R-:W-:-:S04]  /*0fa0*/  ISETP.NE.U32.AND P0, PT, R32, RZ, PT ;  /* 0x000000ff2000720c */ /* 0x001fc80003f05070 */
[----:B------:R-:W-:Y:S02]  /*0fb0*/  ISETP.NE.AND.EX P0, PT, R33, RZ, PT, P0 ;  /* 0x000000ff2100720c */ /* 0x000fe40003f05300 */
[----:B------:R-:W0:Y:S01]  /*0fc0*/  LDC R26, c[0x0][0x600] ;  /* 0x00018000ff1a7b82 */ /* 0x000e220000000800 */
[-CC-:B-1----:R-:W-:Y:S02]  /*0fd0*/  SHF.R.U64 R14, R10, R12.reuse, R5.reuse ;  /* 0x0000000c0a0e7219 */ /* 0x182fe40000001205 */
[----:B------:R-:W-:-:S05]  /*0fe0*/  SHF.R.U32.HI R5, RZ, R12, R5 ;  /* 0x0000000cff057219 */ /* 0x000fca0000011605 */
[----:B------:R-:W1:Y:S01]  /*0ff0*/  LDC R15, c[0x0][0x648] ;  /* 0x00019200ff0f7b82 */ /* 0x000e620000000800 */
[-CC-:B--2---:R-:W-:Y:S02]  /*1000*/  SHF.R.U64 R29, R14, R20.reuse, R5.reuse ;  /* 0x000000140e1d7219 */ /* 0x184fe40000001205 */
[----:B------:R-:W-:-:S05]  /*1010*/  SHF.R.U32.HI R5, RZ, R20, R5 ;  /* 0x00000014ff057219 */ /* 0x000fca0000011605 */
[----:B------:R-:W2:Y:S01]  /*1020*/  LDC R21, c[0x0][0x638] ;  /* 0x00018e00ff157b82 */ /* 0x000ea20000000800 */
[-CC-:B---3--:R-:W-:Y:S02]  /*1030*/  SHF.R.U64 R20, R29, R30.reuse, R5.reuse ;  /* 0x0000001e1d147219 */ /* 0x188fe40000001205 */
[-C--:B------:R-:W-:Y:S02]  /*1040*/  SHF.L.U32 R3, R3, R30.reuse, RZ ;  /* 0x0000001e03037219 */ /* 0x080fe400000006ff */
[----:B------:R-:W-:Y:S01]  /*1050*/  SHF.R.U32.HI R5, RZ, R30, R5 ;  /* 0x0000001eff057219 */ /* 0x000fe20000011605 */
[----:B------:R-:W-:Y:S01]  /*1060*/  IMAD.MOV.U32 R4, RZ, RZ, R20 ;  /* 0x000000ffff047224 */ /* 0x000fe200078e0014 */
[----:B------:R-:W-:Y:S01]  /*1070*/  LOP3.LUT R12, RZ, R3, RZ, 0x33, !PT ;  /* 0x00000003ff0c7212 */ /* 0x000fe200078e33ff */
[----:B------:R-:W3:Y:S01]  /*1080*/  LDC R25, c[0x0][0x610] ;  /* 0x00018400ff197b82 */ /* 0x000ee20000000800 */
[----:B------:R-:W-:Y:S05]  /*1090*/  @!P0 BRA `(.L_x_11) ;  /* 0x0000000000288947 */ /* 0x000fea0003800000 */
[----:B------:R-:W4:Y:S02]  /*10a0*/  LDC R3, c[0x0][0x64c] ;  /* 0x00019300ff037b82 */ /* 0x000f240000000800 */
[----:B----4-:R-:W-:-:S05]  /*10b0*/  IADD3 R3, P0, R20, R3, RZ ;  /* 0x0000000314037210 */ /* 0x010fca0007f1e0ff */
        /* <DEDUP_REMOVED lines=8> */
.L_x_11:
[----:B-1----:R-:W-:Y:S01]  /*1140*/  SHF.R.U64 R4, R4, R15, R5 ;  /* 0x0000000f04047219 */ /* 0x002fe20000001205 */
[----:B0-----:R-:W-:Y:S01]  /*1150*/  VIADD R5, R26, 0xffffffff ;  /* 0xffffffff1a057836 */ /* 0x001fe20000000000 */
[----:B------:R-:W-:Y:S01]  /*1160*/  SHF.L.U32 R3, R23, R30, RZ ;  /* 0x0000001e17037219 */ /* 0x000fe200000006ff */
[----:B------:R-:W-:Y:S01]  /*1170*/  IMAD.MOV.U32 R23, RZ, RZ, R27 ;  /* 0x000000ffff177224 */ /* 0x000fe200078e001b */
[----:B------:R-:W-:Y:S01]  /*1180*/  LOP3.LUT R12, R29, R12, RZ, 0xc0, !PT ;  /* 0x0000000c1d0c7212 */ /* 0x000fe200078ec0ff */
[----:B------:R-:W-:Y:S01]  /*1190*/  IMAD.MOV R8, RZ, RZ, -R4 ;  /* 0x000000ffff087224 */ /* 0x000fe200078e0a04 */
[----:B------:R-:W-:Y:S02]  /*11a0*/  SEL R6, R6, R31, !P1 ;  /* 0x0000001f06067207 */ /* 0x000fe40004800000 */
[----:B------:R-:W-:Y:S01]  /*11b0*/  LOP3.LUT R5, R14, R5, RZ, 0xc0, !PT ;  /* 0x000000050e057212 */ /* 0x000fe200078ec0ff */
[----:B------:R-:W-:Y:S02]  /*11c0*/  IMAD R9, R3, R4, R12 ;  /* 0x0000000403097224 */ /* 0x000fe400078e020c */
[----:B--2---:R-:W-:-:S02]  /*11d0*/  IMAD R3, R8, R21, R20 ;  /* 0x0000001508037224 */ /* 0x004fc400078e0214 */
[----:B---3--:R-:W-:Y:S02]  /*11e0*/  IMAD R6, R9, R25, R6 ;  /* 0x0000001909067224 */ /* 0x008fe400078e0206 */
[----:B------:R-:W-:Y:S02]  /*11f0*/  IMAD R99, R3, R26, R5 ;  /* 0x0000001a03637224 */ /* 0x000fe400078e0205 */
[----:B------:R-:W-:-:S03]  /*1200*/  IMAD.MOV.U32 R4, RZ, RZ, 0x1 ;  /* 0x00000001ff047424 */ /* 0x000fc600078e00ff */
[----:B------:R-:W-:Y:S02]  /*1210*/  SEL R100, R99, R6, !P1 ;  /* 0x0000000663647207 */ /* 0x000fe40004800000 */
[----:B------:R-:W-:Y:S02]  /*1220*/  PRMT R3, R4, 0x7610, R3 ;  /* 0x0000761004037816 */ /* 0x000fe40000000003 */
[----:B------:R-:W-:-:S07]  /*1230*/  SEL R99, R6, R99, !P1 ;  /* 0x0000006306637207 */ /* 0x000fce0004800000 */
.L_x_9:
[----:B------:R-:W-:-:S08]  /*1240*/  NOP ;  /* 0x0000000000007918 */ /* 0x000fd00000000000 */
[----:B------:R-:W0:Y:S02]  /*1250*/  USETMAXREG.TRY_ALLOC.CTAPOOL UP0, 0xe8 ;  /* 0x000000e8000079c8 */ /* 0x000e240008000600 */
[----:B0-----:R-:W-:-:S13]  /*1260*/  PLOP3.LUT P0, PT, PT, PT, UP0, 0x80, 0x0 ;  /* 0x000000000000781c */ /* 0x001fda0003f0f008 */
[----:B------:R-:W-:Y:S05]  /*1270*/  @!P0 BRA `(.L_x_9) ;  /* 0xfffffffc00f08947 */ /* 0x000fea000383ffff */
[----:B------:R-:W-:Y:S01]  /*1280*/  ULDC.64 UR4, c[0x0][0x598] ;  /* 0x0001660000047ab9 */ /* 0x000fe20000000a00 */
[----:B------:R-:W-:Y:S01]  /*1290*/  ULDC.64 UR38, c[0x0][0x208] ;  /* 0x0000820000267ab9 */ /* 0x000fe20000000a00 */
[----:B------:R-:W-:-:S04]  /*12a0*/  ISETP.NE.U32.AND P0, PT, RZ, UR4, PT ;  /* 0x00000004ff007c0c */ /* 0x000fc8000bf05070 */
[----:B------:R-:W-:-:S13]  /*12b0*/  ISETP.NE.AND.EX P0, PT, RZ, UR5, PT, P0 ;  /* 0x00000005ff007c0c */ /* 0x000fda000bf05300 */
[----:B------:R-:W-:Y:S05]  /*12c0*/  @!P0 BRA `(.L_x_12) ;  /* 0x00000000001c8947 */ /* 0x000fea0003800000 */
[----:B------:R-:W0:Y:S02]  /*12d0*/  LDC.64 R4, c[0x0][0x598] ;  /* 0x00016600ff047b82 */ /* 0x000e240000000a00 */
[----:B0-----:R-:W2:Y:S02]  /*12e0*/  LDG.E.64 R4, desc[UR38][R4.64] ;  /* 0x0000002604047981 */ /* 0x001ea4000c1e1b00 */
[----:B--2---:R-:W-:-:S04]  /*12f0*/  ISETP.NE.U32.AND P0, PT, R4, RZ, PT ;  /* 0x000000ff0400720c */ /* 0x004fc80003f05070 */
[----:B------:R-:W-:-:S13]  /*1300*/  ISETP.NE.AND.EX P0, PT, R5, RZ, PT, P0 ;  /* 0x000000ff0500720c */ /* 0x000fda0003f05300 */
[----:B------:R-:W-:Y:S05]  /*1310*/  @!P0 BRA `(.L_x_12) ;  /* 0x0000000000088947 */ /* 0x000fea0003800000 */
[----:B------:R0:W5:Y:S01]  /*1320*/  LD.E R90, desc[UR38][R4.64] ;  /* 0x00000026045a7980 */ /* 0x000162000c101900 */
[----:B------:R-:W-:Y:S05]  /*1330*/  BRA `(.L_x_13) ;  /* 0x0000000000247947 */ /* 0x000fea0003800000 */
.L_x_12:
[----:B------:R-:W-:Y:S02]  /*1340*/  ULDC.64 UR4, c[0x0][0x588] ;  /* 0x0001620000047ab9 */ /* 0x000fe40000000a00 */
[----:B------:R-:W-:-:S04]  /*1350*/  ISETP.NE.U32.AND P0, PT, RZ, UR4, PT ;  /* 0x00000004ff007c0c */ /* 0x000fc8000bf05070 */
[----:B------:R-:W-:-:S13]  /*1360*/  ISETP.NE.AND.EX P0, PT, RZ, UR5, PT, P0 ;  /* 0x00000005ff007c0c */ /* 0x000fda000bf05300 */
[----:B------:R-:W-:Y:S05]  /*1370*/  @!P0 BRA `(.L_x_14) ;  /* 0x00000000000c8947 */ /* 0x000fea0003800000 */
[----:B------:R-:W0:Y:S02]  /*1380*/  LDC.64 R90, c[0x0][0x588] ;  /* 0x00016200ff5a7b82 */ /* 0x000e240000000a00 */
[----:B0-----:R1:W5:Y:S01]  /*1390*/  LDG.E R90, desc[UR38][R90.64] ;  /* 0x000000265a5a7981 */ /* 0x001362000c1e1900 */
[----:B------:R-:W-:Y:S05]  /*13a0*/  BRA `(.L_x_13) ;  /* 0x0000000000087947 */ /* 0x000fea0003800000 */
.L_x_14:
[----:B------:R-:W-:Y:S02]  /*13b0*/  ULDC UR4, c[0x0][0x580] ;  /* 0x0001600000047ab9 */ /* 0x000fe40000000800 */
[----:B------:R-:W-:-:S07]  /*13c0*/  IMAD.U32 R90, RZ, RZ, UR4 ;  /* 0x00000004ff5a7e24 */ /* 0x000fce000f8e00ff */
.L_x_13:
[----:B------:R-:W-:Y:S02]  /*13d0*/  ULDC.64 UR4, c[0x0][0x5a0] ;  /* 0x0001680000047ab9 */ /* 0x000fe40000000a00 */
[----:B------:R-:W-:-:S04]  /*13e0*/  ISETP.NE.U32.AND P0, PT, RZ, UR4, PT ;  /* 0x00000004ff007c0c */ /* 0x000fc8000bf05070 */
[----:B------:R-:W-:-:S13]  /*13f0*/  ISETP.NE.AND.EX P0, PT, RZ, UR5, PT, P0 ;  /* 0x00000005ff007c0c */ /* 0x000fda000bf05300 */
[----:B------:R-:W-:Y:S05]  /*1400*/  @!P0 BRA `(.L_x_15) ;  /* 0x00000000001c8947 */ /* 0x000fea0003800000 */
[----:B0-----:R-:W0:Y:S02]  /*1410*/  LDC.64 R4, c[0x0][0x5a0] ;  /* 0x00016800ff047b82 */ /* 0x001e240000000a00 */
[----:B0-----:R-:W2:Y:S02]  /*1420*/  LDG.E.64 R4, desc[UR38][R4.64] ;  /* 0x0000002604047981 */ /* 0x001ea4000c1e1b00 */
[----:B--2---:R-:W-:-:S04]  /*1430*/  ISETP.NE.U32.AND P0, PT, R4, RZ, PT ;  /* 0x000000ff0400720c */ /* 0x004fc80003f05070 */
[----:B------:R-:W-:-:S13]  /*1440*/  ISETP.NE.AND.EX P0, PT, R5, RZ, PT, P0 ;  /* 0x000000ff0500720c */ /* 0x000fda0003f05300 */
[----:B------:R-:W-:Y:S05]  /*1450*/  @!P0 BRA `(.L_x_15) ;  /* 0x0000000000088947 */ /* 0x000fea0003800000 */
[----:B-1----:R0:W5:Y:S01]  /*1460*/  LD.E R91, desc[UR38][R4.64] ;  /* 0x00000026045b7980 */ /* 0x002162000c101900 */
[----:B------:R-:W-:Y:S05]  /*1470*/  BRA `(.L_x_16) ;  /* 0x0000000000247947 */ /* 0x000fea0003800000 */
.L_x_15:
[----:B------:R-:W-:Y:S02]  /*1480*/  ULDC.64 UR4, c[0x0][0x590] ;  /* 0x0001640000047ab9 */ /* 0x000fe40000000a00 */
[----:B------:R-:W-:-:S04]  /*1490*/  ISETP.NE.U32.AND P0, PT, RZ, UR4, PT ;  /* 0x00000004ff007c0c */ /* 0x000fc8000bf05070 */
[----:B------:R-:W-:-:S13]  /*14a0*/  ISETP.NE.AND.EX P0, PT, RZ, UR5, PT, P0 ;  /* 0x00000005ff007c0c */ /* 0x000fda000bf05300 */
[----:B------:R-:W-:Y:S05]  /*14b0*/  @!P0 BRA `(.L_x_17) ;  /* 0x00000000000c8947 */ /* 0x000fea0003800000 */
[----:B0-----:R-:W1:Y:S02]  /*14c0*/  LDC.64 R4, c[0x0][0x590] ;  /* 0x00016400ff047b82 */ /* 0x001e640000000a00 */
[----:B-1----:R1:W5:Y:S01]  /*14d0*/  LDG.E R91, desc[UR38][R4.64] ;  /* 0x00000026045b7981 */ /* 0x002362000c1e1900 */
[----:B------:R-:W-:Y:S05]  /*14e0*/  BRA `(.L_x_16) ;  /* 0x0000000000087947 */ /* 0x000fea0003800000 */
.L_x_17:
[----:B------:R-:W-:Y:S02]  /*14f0*/  ULDC UR4, c[0x0][0x584] ;  /* 0x0001610000047ab9 */ /* 0x000fe40000000800 */
[----:B-1----:R-:W-:-:S07]  /*1500*/  IMAD.U32 R91, RZ, RZ, UR4 ;  /* 0x00000004ff5b7e24 */ /* 0x002fce000f8e00ff */
.L_x_16:
[----:B------:R-:W-:-:S13]  /*1510*/  LOP3.LUT P0, RZ, R3, 0xff, RZ, 0xc0, !PT ;  /* 0x000000ff03ff7812 */ /* 0x000fda000780c0ff */
[----:B------:R-:W-:Y:S05]  /*1520*/  @!P0 EXIT ;  /* 0x000000000000894d */ /* 0x000fea0003800000 */
[----:B------:R-:W2:Y:S01]  /*1530*/  LDC R93, c[0x0][0x658] ;  /* 0x00019600ff5d7b82 */ /* 0x000ea20000000800 */
[----:B------:R-:W-:Y:S01]  /*1540*/  LOP3.LUT R7, R7, 0x1, RZ, 0xc0, !PT ;  /* 0x0000000107077812 */ /* 0x000fe200078ec0ff */
[----:B------:R-:W-:Y:S01]  /*1550*/  ULDC.64 UR6, c[0x0][0x288] ;  /* 0x0000a20000067ab9 */ /* 0x000fe20000000a00 */
[----:B------:R-:W-:Y:S01]  /*1560*/  SHF.R.U32.HI R3, RZ, 0x2, R94 ;  /* 0x00000002ff037819 */ /* 0x000fe2000001165e */
[----:B------:R-:W-:Y:S01]  /*1570*/  UIADD3 UR4, UR7, 0x1f, URZ ;  /* 0x0000001f07047890 */ /* 0x000fe2000fffe03f */
[----:B------:R-:W-:Y:S01]  /*1580*/  SHF.R.U32.HI R0, RZ, 0x1, R0 ;  /* 0x00000001ff007819 */ /* 0x000fe20000011600 */
[----:B------:R-:W-:Y:S01]  /*1590*/  IMAD.SHL.U32 R88, R7, 0x40, RZ ;  /* 0x0000004007587824 */ /* 0x000fe200078e00ff */
[----:B------:R-:W-:Y:S01]  /*15a0*/  LOP3.LUT R3, R3, 0x7, RZ, 0xc0, !PT ;  /* 0x0000000703037812 */ /* 0x000fe200078ec0ff */
[----:B------:R-:W-:Y:S01]  /*15b0*/  USHF.R.S32.HI UR5, URZ, 0x1f, UR4 ;  /* 0x0000001f3f057899 */ /* 0x000fe20008011404 */
[----:B------:R-:W-:Y:S01]  /*15c0*/  LOP3.LUT R0, R0, 0x30, RZ, 0xc0, !PT ;  /* 0x0000003000007812 */ /* 0x000fe200078ec0ff */
[----:B------:R-:W-:Y:S01]  /*15d0*/  IMAD.MOV.U32 R6, RZ, RZ, 0x1 ;  /* 0x00000001ff067424 */ /* 0x000fe200078e00ff */
[--C-:B------:R-:W-:Y:S01]  /*15e0*/  LOP3.LUT R88, R88, 0x40, R3.reuse, 0xe2, !PT ;  /* 0x0000004058587812 */ /* 0x100fe200078ee203 */
[----:B------:R-:W-:Y:S01]  /*15f0*/  ULEA.HI UR5, UR5, UR4, URZ, 0x5 ;  /* 0x0000000405057291 */ /* 0x000fe2000f8f283f */
[-C--:B01----:R-:W-:Y:S01]  /*1600*/  IADD3 R4, RZ, -R0.reuse, -R3 ;  /* 0x80000000ff047210 */ /* 0x083fe20007ffe803 */
[----:B------:R-:W-:Y:S01]  /*1610*/  IMAD.U32 R5, RZ, RZ, UR6 ;  /* 0x00000006ff057e24 */ /* 0x000fe2000f8e00ff */
[----:B------:R-:W-:Y:S01]  /*1620*/  LOP3.LUT R88, R88, R0, RZ, 0xfc, !PT ;  /* 0x0000000058587212 */ /* 0x000fe200078efcff */
[----:B------:R-:W-:Y:S01]  /*1630*/  USHF.R.S32.HI UR43, URZ, 0x5, UR5 ;  /* 0x000000053f2b7899 */ /* 0x000fe20008011405 */
[----:B------:R-:W-:Y:S01]  /*1640*/  IMAD.MOV.U32 R0, RZ, RZ, -0x1 ;  /* 0xffffffffff007424 */ /* 0x000fe200078e00ff */
[C---:B------:R-:W-:Y:S01]  /*1650*/  LOP3.LUT R92, R94.reuse, 0x3, RZ, 0xc0, !PT ;  /* 0x000000035e5c7812 */ /* 0x040fe200078ec0ff */
[----:B------:R-:W-:Y:S01]  /*1660*/  IMAD R4, R7, -0x40, R4 ;  /* 0xffffffc007047824 */ /* 0x000fe200078e0204 */
[----:B------:R-:W-:Y:S01]  /*1670*/  UISETP.LT.AND UP0, UPT, UR43, 0x1, UPT ;  /* 0x000000012b00788c */ /* 0x000fe2000bf01270 */
[----:B------:R-:W-:Y:S01]  /*1680*/  LOP3.LUT R95, R94, 0x80, RZ, 0xc0, !PT ;  /* 0x000000805e5f7812 */ /* 0x000fe200078ec0ff */
[----:B------:R-:W-:Y:S01]  /*1690*/  ULDC UR4, c[0x0][0x284] ;  /* 0x0000a10000047ab9 */ /* 0x000fe20000000800 */
[----:B------:R-:W-:Y:S01]  /*16a0*/  IMAD R92, R92, -0x2, R5 ;  /* 0xfffffffe5c5c7824 */ /* 0x000fe200078e0205 */
[-C--:B--2---:R-:W-:Y:S01]  /*16b0*/  SHF.L.U32 R0, R0, R93.reuse, RZ ;  /* 0x0000005d00007219 */ /* 0x084fe200000006ff */
[----:B------:R-:W-:Y:S01]  /*16c0*/  USEL UR44, UR43, 0x1, UP0 ;  /* 0x000000012b2c7887 */ /* 0x000fe20008000000 */
[----:B------:R-:W-:Y:S01]  /*16d0*/  SHF.L.U32 R93, R6, R93, RZ ;  /* 0x0000005d065d7219 */ /* 0x000fe200000006ff */
[----:B------:R-:W-:Y:S01]  /*16e0*/  IMAD.SHL.U32 R94, R94, 0x2, RZ ;  /* 0x000000025e5e7824 */ /* 0x000fe200078e00ff */
[----:B------:R-:W-:Y:S01]  /*16f0*/  SHF.R.U32.HI R95, RZ, 0x7, R95 ;  /* 0x00000007ff5f7819 */ /* 0x000fe2000001165f */
[----:B------:R-:W-:Y:S01]  /*1700*/  VIADD R97, R4, UR4 ;  /* 0x0000000404617c36 */ /* 0x000fe20008000000 */
[----:B------:R-:W-:Y:S01]  /*1710*/  LOP3.LUT R96, RZ, R0, RZ, 0x33, !PT ;  /* 0x00000000ff607212 */ /* 0x000fe200078e33ff */
[----:B------:R-:W-:Y:S01]  /*1720*/  IMAD.MOV.U32 R89, RZ, RZ, RZ ;  /* 0x000000ffff597224 */ /* 0x000fe200078e00ff */
[----:B------:R-:W-:Y:S01]  /*1730*/  UIADD3 UR44, UR43, -UR44, URZ ;  /* 0x8000002c2b2c7290 */ /* 0x000fe2000fffe03f */
[----:B------:R-:W-:Y:S01]  /*1740*/  UMOV UR40, URZ ;  /* 0x0000003f00287c82 */ /* 0x000fe20008000000 */
[----:B------:R-:W-:-:S10]  /*1750*/  UMOV UR41, URZ ;  /* 0x0000003f00297c82 */ /* 0x000fd40008000000 */
.L_x_167:
[----:B0-----:R-:W0:Y:S01]  /*1760*/  SHFL.IDX PT, R0, R95, RZ, 0x1f ;  /* 0x00001fff5f007589 */ /* 0x001e2200000e0000 */
[----:B-1----:R-:W1:Y:S01]  /*1770*/  S2UR UR7, SR_CgaCtaId ;  /* 0x00000000000779c3 */ /* 0x002e620000008800 */
[----:B------:R-:W-:Y:S01]  /*1780*/  UMOV UR6, 0x400 ;  /* 0x0000040000067882 */ /* 0x000fe20000000000 */
[----:B0-----:R-:W-:Y:S01]  /*1790*/  R2UR UR4, R0 ;  /* 0x00000000000472ca */ /* 0x001fe200000e0000 */
[----:B-1----:R-:W-:-:S12]  /*17a0*/  ULEA UR6, UR7, UR6, 0x18 ;  /* 0x0000000607067291 */ /* 0x002fd8000f8ec03f */
[----:B------:R-:W-:-:S04]  /*17b0*/  ULEA.HI UR5, UR4, UR4, URZ, 0x1 ;  /* 0x0000000404057291 */ /* 0x000fc8000f8f083f */
[----:B------:R-:W-:-:S04]  /*17c0*/  ULOP3.LUT UR5, UR5, 0x1ffffe, URZ, 0xc0, !UPT ;  /* 0x001ffffe05057892 */ /* 0x000fc8000f8ec03f */
[----:B------:R-:W-:-:S03]  /*17d0*/  UIADD3 UR5, UR4, -UR5, URZ ;  /* 0x8000000504057290 */ /* 0x000fc6000fffe03f */
[----:B------:R-:W-:Y:S01]  /*17e0*/  ULDC UR4, c[0x0][0x28c] ;  /* 0x0000a30000047ab9 */ /* 0x000fe20000000800 */
[----:B------:R-:W-:Y:S01]  /*17f0*/  ULEA UR5, UR5, UR6, 0xb ;  /* 0x0000000605057291 */ /* 0x000fe2000f8e583f */
[----:B------:R-:W-:-:S03]  /*1800*/  ISETP.LT.AND P0, PT, RZ, UR4, PT ;  /* 0x00000004ff007c0c */ /* 0x000fc6000bf01270 */
[----:B------:R-:W-:-:S04]  /*1810*/  UIADD3 UR5, UR5, 0x280, URZ ;  /* 0x0000028005057890 */ /* 0x000fc8000fffe03f */
[----:B------:R-:W-:-:S04]  /*1820*/  USHF.R.U32.HI UR5, URZ, 0x4, UR5 ;  /* 0x000000043f057899 */ /* 0x000fc80008011605 */
[----:B------:R-:W-:-:S04]  /*1830*/  ULOP3.LUT UR5, UR5, 0x3fff, URZ, 0xc0, !UPT ;  /* 0x00003fff05057892 */ /* 0x000fc8000f8ec03f */
[----:B------:R-:W-:Y:S01]  /*1840*/  ULOP3.LUT UR45, UR5, 0x10000, URZ, 0xfc, !UPT ;  /* 0x00010000052d7892 */ /* 0x000fe2000f8efc3f */
[----:B----4-:R-:W-:Y:S11]  /*1850*/  @P0 BRA `(.L_x_18) ;  /* 0x0000000000400947 */ /* 0x010ff60003800000 */
[----:B------:R-:W-:Y:S01]  /*1860*/  MOV R0, 0x0 ;  /* 0x0000000000007802 */ /* 0x000fe20000000f00 */
[----:B------:R-:W-:Y:S01]  /*1870*/  ULDC.64 UR4, c[0x4][0x68] ;  /* 0x01001a0000047ab9 */ /* 0x000fe20000000a00 */
[----:B------:R-:W-:Y:S01]  /*1880*/  ULDC.64 UR6, c[0x4][0x8] ;  /* 0x0100020000067ab9 */ /* 0x000fe20000000a00 */
[----:B------:R-:W-:Y:S01]  /*1890*/  IMAD.U32 R4, RZ, RZ, UR4 ;  /* 0x00000004ff047e24 */ /* 0x000fe2000f8e00ff */
[----:B------:R0:W1:Y:S01]  /*18a0*/  LDC.64 R14, c[0x4][R0] ;  /* 0x01000000000e7b82 */ /* 0x0000620000000a00 */
[----:B------:R-:W-:Y:S01]  /*18b0*/  IMAD.U32 R5, RZ, RZ, UR5 ;  /* 0x00000005ff057e24 */ /* 0x000fe2000f8e00ff */
[----:B------:R-:W-:Y:S01]  /*18c0*/  ULDC.64 UR4, c[0x4][0x70] ;  /* 0x01001c0000047ab9 */ /* 0x000fe20000000a00 */
[----:B------:R-:W-:Y:S02]  /*18d0*/  IMAD.U32 R10, RZ, RZ, UR6 ;  /* 0x00000006ff0a7e24 */ /* 0x000fe4000f8e00ff */
[----:B------:R-:W-:Y:S02]  /*18e0*/  IMAD.U32 R6, RZ, RZ, UR4 ;  /* 0x00000004ff067e24 */ /* 0x000fe4000f8e00ff */
[----:B------:R-:W-:-:S02]  /*18f0*/  IMAD.U32 R7, RZ, RZ, UR5 ;  /* 0x00000005ff077e24 */ /* 0x000fc4000f8e00ff */
[----:B------:R-:W-:Y:S02]  /*1900*/  IMAD.U32 R11, RZ, RZ, UR7 ;  /* 0x00000007ff0b7e24 */ /* 0x000fe4000f8e00ff */
[----:B------:R-:W-:Y:S02]  /*1910*/  IMAD.MOV.U32 R8, RZ, RZ, 0x1e1 ;  /* 0x000001e1ff087424 */ /* 0x000fe400078e00ff */
[----:B------:R-:W-:Y:S02]  /*1920*/  IMAD.MOV.U32 R12, RZ, RZ, 0x1 ;  /* 0x00000001ff0c7424 */ /* 0x000fe400078e00ff */
[----:B0-----:R-:W-:-:S07]  /*1930*/  IMAD.MOV.U32 R13, RZ, RZ, RZ ;  /* 0x000000ffff0d7224 */ /* 0x001fce00078e00ff */
[----:B------:R-:W-:-:S07]  /*1940*/  LEPC R20, `(.L_x_18) ;  /* 0x000000001014794e */ /* 0x000fce0000000000 */
[----:B-1---5:R-:W-:Y:S05]  /*1950*/  CALL.ABS.NOINC R14 ;  /* 0x000000000e007343 */ /* 0x022fea0003c00000 */
.L_x_18:
[----:B------:R-:W-:-:S04]  /*1960*/  LOP3.LUT R0, R18, 0x1, RZ, 0xfc, !PT ;  /* 0x0000000112007812 */ /* 0x000fc800078efcff */
[----:B------:R-:W-:-:S13]  /*1970*/  ISETP.NE.AND P0, PT, R0, 0x3, PT ;  /* 0x000000030000780c */ /* 0x000fda0003f05270 */
[----:B------:R-:W-:Y:S05]  /*1980*/  @!P0 BRA `(.L_x_19) ;  /* 0x0000000000048947 */ /* 0x000fea0003800000 */
[----:B------:R-:W-:Y:S01]  /*1990*/  BPT.TRAP 0x1 ;  /* 0x000000040000795c */ /* 0x000fe20000300000 */
.L_x_19:
[----:B------:R-:W0:Y:S01]  /*19a0*/  S2UR UR5, SR_CgaCtaId ;  /* 0x00000000000579c3 */ /* 0x000e220000008800 */
[----:B------:R-:W-:Y:S01]  /*19b0*/  UMOV UR4, 0x400 ;  /* 0x0000040000047882 */ /* 0x000fe20000000000 */
[----:B------:R-:W-:Y:S02]  /*19c0*/  IMAD.U32 R0, RZ, RZ, UR40 ;  /* 0x00000028ff007e24 */ /* 0x000fe4000f8e00ff */
[----:B------:R-:W-:-:S03]  /*19d0*/  IMAD.U32 R3, RZ, RZ, UR41 ;  /* 0x00000029ff037e24 */ /* 0x000fc6000f8e00ff */
[----:B------:R-:W-:Y:S01]  /*19e0*/  SHF.L.U32 R0, R0, 0x1f, RZ ;  /* 0x0000001f00007819 */ /* 0x000fe200000006ff */
[----:B0-----:R-:W-:-:S06]  /*19f0*/  ULEA UR4, UR5, UR4, 0x18 ;  /* 0x0000000405047291 */ /* 0x001fcc000f8ec03f */
[----:B------:R-:W-:-:S04]  /*1a00*/  IMAD.U32 R6, RZ, RZ, UR4 ;  /* 0x00000004ff067e24 */ /* 0x000fc8000f8e00ff */
[----:B------:R-:W-:-:S04]  /*1a10*/  IMAD R3, R3, 0x8, R6 ;  /* 0x0000000803037824 */ /* 0x000fc800078e0206 */
[----:B------:R0:W1:Y:S01]  /*1a20*/  SYNCS.PHASECHK.TRANS64.TRYWAIT P1, [R3+URZ], R0 ;  /* 0x00000000030075a7 */ /* 0x000062000802017f */
[----:B------:R-:W-:Y:S05]  /*1a30*/  @!P0 BRA `(.L_x_20) ;  /* 0x0000000000048947 */ /* 0x000fea0003800000 */
[----:B------:R-:W-:Y:S01]  /*1a40*/  BPT.TRAP 0x1 ;  /* 0x000000040000795c */ /* 0x000fe20000300000 */
.L_x_20:
[----:B------:R-:W-:-:S05]  /*1a50*/  IMAD.U32 R4, RZ, RZ, UR44 ;  /* 0x0000002cff047e24 */ /* 0x000fca000f8e00ff */
[----:B------:R-:W-:Y:S01]  /*1a60*/  ISETP.GE.AND P2, PT, R4, 0x1, PT ;  /* 0x000000010400780c */ /* 0x000fe20003f46270 */
[----:B-1----:R-:W-:-:S12]  /*1a70*/  @P1 BRA `(.L_x_21) ;  /* 0x0000000000081947 */ /* 0x002fd80003800000 */
[----:B------:R-:W1:Y:S02]  /*1a80*/  SYNCS.PHASECHK.TRANS64.TRYWAIT P1, [R3+URZ], R0 ;  /* 0x00000000030075a7 */ /* 0x000e64000802017f */
[----:B-1----:R-:W-:Y:S05]  /*1a90*/  @!P1 BRA `(.L_x_22) ;  /* 0x0000006000a09947 */ /* 0x002fea0003800000 */
.L_x_21:
[----:B------:R-:W-:Y:S05]  /*1aa0*/  WARPSYNC.ALL ;  /* 0x0000000000007948 */ /* 0x000fea0003800000 */
[----:B------:R-:W-:Y:S01]  /*1ab0*/  R2UR UR4, R6 ;  /* 0x00000000060472ca */ /* 0x000fe200000e0000 */
[----:B------:R-:W-:Y:S01]  /*1ac0*/  WARPGROUP.ARRIVE ;  /* 0x00000000000079c5 */ /* 0x000fe20000000000 */
[----:B------:R-:W-:Y:S01]  /*1ad0*/  UMOV UR5, 0xc0000010 ;  /* 0xc000001000057882 */ /* 0x000fe20000000000 */
[----:B------:R-:W-:-:S10]  /*1ae0*/  UMOV UR7, 0xc0000010 ;  /* 0xc000001000077882 */ /* 0x000fd40000000000 */
[----:B------:R-:W-:-:S04]  /*1af0*/  UIADD3 UR4, UR4, 0x1c280, URZ ;  /* 0x0001c28004047890 */ /* 0x000fc8000fffe03f */
[----:B------:R-:W-:-:S04]  /*1b00*/  USHF.R.U32.HI UR4, URZ, 0x4, UR4 ;  /* 0x000000043f047899 */ /* 0x000fc80008011604 */
[----:B------:R-:W-:-:S04]  /*1b10*/  ULOP3.LUT UR4, UR4, 0x3fff, URZ, 0xc0, !UPT ;  /* 0x00003fff04047892 */ /* 0x000fc8000f8ec03f */
[----:B------:R-:W-:Y:S02]  /*1b20*/  ULOP3.LUT UR9, UR4, 0x10000, URZ, 0xfc, !UPT ;  /* 0x0001000004097892 */ /* 0x000fe4000f8efc3f */
[----:B------:R-:W-:Y:S02]  /*1b30*/  ULEA UR4, UR41, UR45, 0x8 ;  /* 0x0000002d29047291 */ /* 0x000fe4000f8e403f */
[----:B------:R-:W-:-:S09]  /*1b40*/  ULEA UR6, UR41, UR9, 0x8 ;  /* 0x0000000929067291 */ /* 0x000fd2000f8e403f */
[----:B------:R-:W-:Y:S03]  /*1b50*/  IGMMA.64x128x32.S8.S8 R24, gdesc[UR4], RZ, !UPT, gsb0 ;  /* 0x03600000041879f1 */ /* 0x000fe6000c0410ff */
[----:B------:R-:W-:Y:S02]  /*1b60*/  WARPGROUP.DEPBAR.LE gsb0, 0x0 ;  /* 0x00008000000079c5 */ /* 0x000fe40000010000 */
[----:B------:R-:W-:Y:S05]  /*1b70*/  @!P2 BRA `(.L_x_23) ;  /* 0x0000000000cca947 */ /* 0x000fea0003800000 */
[----:B------:R-:W-:Y:S01]  /*1b80*/  UIADD3 UR4, UR41, 0x1, URZ ;  /* 0x0000000129047890 */ /* 0x000fe2000fffe03f */
[----:B01----:R-:W-:Y:S02]  /*1b90*/  IMAD.U32 R0, RZ, RZ, UR44 ;  /* 0x0000002cff007e24 */ /* 0x003fe4000f8e00ff */
[----:B------:R-:W-:Y:S01]  /*1ba0*/  IMAD.U32 R3, RZ, RZ, UR41 ;  /* 0x00000029ff037e24 */ /* 0x000fe2000f8e00ff */
[----:B------:R-:W-:-:S04]  /*1bb0*/  UISETP.NE.AND UP0, UPT, UR4, 0x1c, UPT ;  /* 0x0000001c0400788c */ /* 0x000fc8000bf05270 */
[----:B------:R-:W-:Y:S02]  /*1bc0*/  USEL UR5, URZ, 0x1, UP0 ;  /* 0x000000013f057887 */ /* 0x000fe40008000000 */
[----:B------:R-:W-:Y:S02]  /*1bd0*/  USEL UR8, UR4, URZ, UP0 ;  /* 0x0000003f04087287 */ /* 0x000fe40008000000 */
[----:B------:R-:W-:-:S06]  /*1be0*/  ULOP3.LUT UR5, UR40, UR5, URZ, 0x3c, !UPT ;  /* 0x0000000528057292 */ /* 0x000fcc000f8e3c3f */
[----:B------:R-:W-:-:S07]  /*1bf0*/  IMAD.U32 R7, RZ, RZ, UR5 ;  /* 0x00000005ff077e24 */ /* 0x000fce000f8e00ff */
.L_x_30:
[----:B------:R-:W-:Y:S05]  /*1c00*/  @!P0 BRA `(.L_x_24) ;  /* 0x0000000000048947 */ /* 0x000fea0003800000 */
[----:B------:R-:W-:Y:S01]  /*1c10*/  BPT.TRAP 0x1 ;  /* 0x000000040000795c */ /* 0x000fe20000300000 */
.L_x_24:
[----:B------:R-:W0:Y:S01]  /*1c20*/  S2UR UR5, SR_CgaCtaId ;  /* 0x00000000000579c3 */ /* 0x000e220000008800 */
[----:B------:R-:W-:Y:S01]  /*1c30*/  UMOV UR4, 0x400 ;  /* 0x0000040000047882 */ /* 0x000fe20000000000 */
[----:B------:R-:W-:Y:S01]  /*1c40*/  IMAD.U32 R5, RZ, RZ, UR8 ;  /* 0x00000008ff057e24 */ /* 0x000fe2000f8e00ff */
[----:B------:R-:W-:Y:S01]  /*1c50*/  SHF.L.U32 R4, R7, 0x1f, RZ ;  /* 0x0000001f07047819 */ /* 0x000fe200000006ff */
[----:B0-----:R-:W-:-:S06]  /*1c60*/  ULEA UR4, UR5, UR4, 0x18 ;  /* 0x0000000405047291 */ /* 0x001fcc000f8ec03f */
[----:B------:R-:W-:-:S04]  /*1c70*/  IMAD.U32 R6, RZ, RZ, UR4 ;  /* 0x00000004ff067e24 */ /* 0x000fc8000f8e00ff */
[----:B------:R-:W-:-:S04]  /*1c80*/  IMAD R5, R5, 0x8, R6 ;  /* 0x0000000805057824 */ /* 0x000fc800078e0206 */
[----:B------:R0:W1:Y:S01]  /*1c90*/  SYNCS.PHASECHK.TRANS64.TRYWAIT P1, [R5+URZ], R4 ;  /* 0x00000004050075a7 */ /* 0x000062000802017f */
[----:B------:R-:W-:Y:S05]  /*1ca0*/  @!P0 BRA `(.L_x_25) ;  /* 0x0000000000048947 */ /* 0x000fea0003800000 */
[----:B------:R-:W-:Y:S01]  /*1cb0*/  BPT.TRAP 0x1 ;  /* 0x000000040000795c */ /* 0x000fe20000300000 */
.L_x_25:
[----:B-1----:R-:W-:Y:S05]  /*1cc0*/  @P1 BRA `(.L_x_26) ;  /* 0x0000000000081947 */ /* 0x002fea0003800000 */
[----:B------:R-:W1:Y:S02]  /*1cd0*/  SYNCS.PHASECHK.TRANS64.TRYWAIT P1, [R5+URZ], R4 ;  /* 0x00000004050075a7 */ /* 0x000e64000802017f */
[----:B-1----:R-:W-:Y:S05]  /*1ce0*/  @!P1 BRA `(.L_x_27) ;  /* 0x0000006000209947 */ /* 0x002fea0003800000 */
.L_x_26:
[----:B------:R-:W-:Y:S01]  /*1cf0*/  ULEA UR4, UR8, UR45, 0x8 ;  /* 0x0000002d08047291 */ /* 0x000fe2000f8e403f */
[----:B------:R-:W-:Y:S01]  /*1d00*/  WARPGROUP.ARRIVE ;  /* 0x00000000000079c5 */ /* 0x000fe20000000000 */
[----:B------:R-:W-:Y:S01]  /*1d10*/  ULEA UR6, UR8, UR9, 0x8 ;  /* 0x0000000908067291 */ /* 0x000fe2000f8e403f */
[----:B------:R-:W-:Y:S01]  /*1d20*/  UMOV UR5, 0xc0000010 ;  /* 0xc000001000057882 */ /* 0x000fe20000000000 */
[----:B------:R-:W-:-:S07]  /*1d30*/  UMOV UR7, 0xc0000010 ;  /* 0xc000001000077882 */ /* 0x000fce0000000000 */
[----:B------:R-:W-:Y:S03]  /*1d40*/  IGMMA.64x128x32.S8.S8 R24, gdesc[UR4], R24, gsb0 ;  /* 0x03600000041879f1 */ /* 0x000fe60008041018 */
[----:B------:R-:W-:Y:S02]  /*1d50*/  WARPGROUP.DEPBAR.LE gsb0, 0x0 ;  /* 0x00008000000079c5 */ /* 0x000fe40000010000 */
[----:B------:R-:W-:Y:S05]  /*1d60*/  @!P0 BRA `(.L_x_28) ;  /* 0x0000000000048947 */ /* 0x000fea0003800000 */
[----:B------:R-:W-:Y:S01]  /*1d70*/  BPT.TRAP 0x1 ;  /* 0x000000040000795c */ /* 0x000fe20000300000 */
.L_x_28:
[----:B------:R-:W-:-:S13]  /*1d80*/  ISETP.NE.AND P1, PT, R22, RZ, PT ;  /* 0x000000ff1600720c */ /* 0x000fda0003f25270 */
[----:B01----:R-:W-:-:S04]  /*1d90*/  @P1 IMAD R4, R3, 0x8, R6 ;  /* 0x0000000803041824 */ /* 0x003fc800078e0206 */
[----:B------:R-:W-:-:S05]  /*1da0*/  @P1 VIADD R4, R4, 0xe0 ;  /* 0x000000e004041836 */ /* 0x000fca0000000000 */
[----:B------:R-:W-:-:S04]  /*1db0*/  @P1 PRMT R4, R19, 0x654, R4 ;  /* 0x0000065413041816 */ /* 0x000fc80000000004 */
[----:B------:R0:W-:Y:S01]  /*1dc0*/  @P1 SYNCS.ARRIVE.TRANS64.RED.A1T0 RZ, [R4+URZ], RZ ;  /* 0x000000ff04ff19a7 */ /* 0x0001e2000810043f */
[----:B------:R-:W-:-:S13]  /*1dd0*/  ISETP.GT.U32.AND P1, PT, R18, 0x1, PT ;  /* 0x000000011200780c */ /* 0x000fda0003f24070 */
[----:B0-----:R-:W-:Y:S05]  /*1de0*/  @P1 BRA `(.L_x_29) ;  /* 0x0000000000041947 */ /* 0x001fea0003800000 */
[----:B------:R-:W-:Y:S01]  /*1df0*/  BPT.TRAP 0x1 ;  /* 0x000000040000795c */ /* 0x000fe20000300000 */
.L_x_29:
[----:B------:R-:W-:Y:S01]  /*1e00*/  UIADD3 UR8, UR8, 0x1, URZ ;  /* 0x0000000108087890 */ /* 0x000fe2000fffe03f */
[C---:B------:R-:W-:Y:S01]  /*1e10*/  ISETP.GT.AND P2, PT, R0.reuse, 0x1, PT ;  /* 0x000000010000780c */ /* 0x040fe20003f44270 */
[----:B------:R-:W-:Y:S02]  /*1e20*/  VIADD R3, R3, 0x1 ;  /* 0x0000000103037836 */ /* 0x000fe40000000000 */
[----:B------:R-:W-:Y:S01]  /*1e30*/  UISETP.NE.AND UP0, UPT, UR8, 0x1c, UPT ;  /* 0x0000001c0800788c */ /* 0x000fe2000bf05270 */
[----:B------:R-:W-:Y:S02]  /*1e40*/  VIADD R0, R0, 0xffffffff ;  /* 0xffffffff00007836 */ /* 0x000fe40000000000 */
[C---:B------:R-:W-:Y:S01]  /*1e50*/  ISETP.NE.AND P1, PT, R3.reuse, 0x1c, PT ;  /* 0x0000001c0300780c */ /* 0x040fe20003f25270 */
[----:B------:R-:W-:Y:S02]  /*1e60*/  USEL UR4, URZ, 0x1, UP0 ;  /* 0x000000013f047887 */ /* 0x000fe40008000000 */
[----:B------:R-:W-:Y:S01]  /*1e70*/  USEL UR8, UR8, URZ, UP0 ;  /* 0x0000003f08087287 */ /* 0x000fe20008000000 */
[----:B------:R-:W-:-:S03]  /*1e80*/  SEL R3, R3, RZ, P1 ;  /* 0x000000ff03037207 */ /* 0x000fc60000800000 */
[----:B------:R-:W-:Y:S01]  /*1e90*/  LOP3.LUT R7, R7, UR4, RZ, 0x3c, !PT ;  /* 0x0000000407077c12 */ /* 0x000fe2000f8e3cff */
[----:B------:R-:W-:Y:S07]  /*1ea0*/  @P2 BRA `(.L_x_30) ;  /* 0xfffffffc00542947 */ /* 0x000fee000383ffff */
.L_x_23:
[----:B01----:R-:W0:Y:S02]  /*1eb0*/  LDC R0, c[0x0][0x28c] ;  /* 0x0000a300ff007b82 */ /* 0x003e240000000800 */
[----:B0-----:R-:W-:-:S13]  /*1ec0*/  ISETP.GE.AND P1, PT, R0, 0x1, PT ;  /* 0x000000010000780c */ /* 0x001fda0003f26270 */
[----:B------:R-:W-:Y:S05]  /*1ed0*/  @!P1 BRA `(.L_x_31) ;  /* 0x0000000000449947 */ /* 0x000fea0003800000 */
[----:B------:R-:W-:Y:S05]  /*1ee0*/  @!P0 BRA `(.L_x_32) ;  /* 0x0000000000048947 */ /* 0x000fea0003800000 */
[----:B------:R-:W-:Y:S01]  /*1ef0*/  BPT.TRAP 0x1 ;  /* 0x000000040000795c */ /* 0x000fe20000300000 */
.L_x_32:
[----:B------:R-:W-:-:S13]  /*1f00*/  ISETP.NE.AND P0, PT, R22, RZ, PT ;  /* 0x000000ff1600720c */ /* 0x000fda0003f05270 */
[----:B------:R-:W-:-:S05]  /*1f10*/  VOTEU.ANY UP0, P0 ;  /* 0x00000000003f7886 */ /* 0x000fca0000000100 */
[----:B------:R-:W-:-:S06]  /*1f20*/  @UP0 UIADD3 UR4, UR44, UR41, URZ ;  /* 0x000000292c040290 */ /* 0x000fcc000fffe03f */
[----:B------:R-:W-:Y:S02]  /*1f30*/  IMAD.U32 R4, RZ, RZ, UR4 ;  /* 0x00000004ff047e24 */ /* 0x000fe4000f8e00ff */
[----:B------:R-:W-:-:S03]  /*1f40*/  IMAD.U32 R3, RZ, RZ, UR4 ;  /* 0x00000004ff037e24 */ /* 0x000fc6000f8e00ff */
[----:B------:R-:W-:-:S05]  /*1f50*/  @P0 SHF.R.U32.HI R4, RZ, 0x2, R4 ;  /* 0x00000002ff040819 */ /* 0x000fca0000011604 */
[----:B------:R-:W-:-:S04]  /*1f60*/  @P0 IMAD.WIDE.U32 R4, R4, 0x24924925, RZ ;  /* 0x2492492504040825 */ /* 0x000fc800078e00ff */
[----:B------:R-:W-:-:S04]  /*1f70*/  @P0 IMAD R4, R5, -0x1c, R3 ;  /* 0xffffffe405040824 */ /* 0x000fc800078e0203 */
[----:B------:R-:W-:-:S04]  /*1f80*/  @P0 IMAD R4, R4, 0x8, R6 ;  /* 0x0000000804040824 */ /* 0x000fc800078e0206 */
[----:B------:R-:W-:-:S05]  /*1f90*/  @P0 VIADD R4, R4, 0xe0 ;  /* 0x000000e004040836 */ /* 0x000fca0000000000 */
[----:B------:R-:W-:-:S04]  /*1fa0*/  @P0 PRMT R4, R19, 0x654, R4 ;  /* 0x0000065413040816 */ /* 0x000fc80000000004 */
[----:B------:R0:W-:Y:S01]  /*1fb0*/  @P0 SYNCS.ARRIVE.TRANS64.RED.A1T0 RZ, [R4+URZ], RZ ;  /* 0x000000ff04ff09a7 */ /* 0x0001e2000810043f */
[----:B------:R-:W-:-:S13]  /*1fc0*/  ISETP.GT.U32.AND P0, PT, R18, 0x1, PT ;  /* 0x000000011200780c */ /* 0x000fda0003f04070 */
[----:B0-----:R-:W-:Y:S05]  /*1fd0*/  @P0 BRA `(.L_x_31) ;  /* 0x0000000000040947 */ /* 0x001fea0003800000 */
[----:B------:R-:W-:Y:S01]  /*1fe0*/  BPT.TRAP 0x1 ;  /* 0x000000040000795c */ /* 0x000fe20000300000 */
.L_x_31:
[----:B------:R-:W-:Y:S01]  /*1ff0*/  IMAD.SHL.U32 R3, R100, 0x80, RZ ;  /* 0x0000008064037824 */ /* 0x000fe200078e00ff */
[----:B------:R-:W-:Y:S01]  /*2000*/  UIADD3 UR41, UR43, UR41, URZ ;  /* 0x000000292b297290 */ /* 0x000fe2000fffe03f */
[----:B------:R-:W-:Y:S01]  /*2010*/  IMAD.SHL.U32 R10, R99, 0x80, RZ ;  /* 0x00000080630a7824 */ /* 0x000fe200078e00ff */
[----:B------:R-:W-:Y:S01]  /*2020*/  ULDC UR5, c[0x0][0x288] ;  /* 0x0000a20000057ab9 */ /* 0x000fe20000000800 */
[----:B------:R-:W-:Y:S01]  /*2030*/  ULDC UR7, c[0x0][0x284] ;  /* 0x0000a10000077ab9 */ /* 0x000fe20000000800 */
[----:B------:R-:W-:Y:S01]  /*2040*/  UISETP.GT.U32.AND UP0, UPT, UR41, 0x1b, UPT ;  /* 0x0000001b2900788c */ /* 0x000fe2000bf04070 */
[C---:B------:R-:W-:Y:S01]  /*2050*/  ISETP.GE.AND P0, PT, R3.reuse, UR5, PT ;  /* 0x0000000503007c0c */ /* 0x040fe2000bf06270 */
[----:B------:R-:W-:Y:S01]  /*2060*/  UISETP.GE.U32.AND UP1, UPT, UR43, 0x1c, UPT ;  /* 0x0000001c2b00788c */ /* 0x000fe2000bf26070 */
[----:B------:R-:W-:Y:S01]  /*2070*/  SHF.R.S32.HI R11, RZ, 0x1f, R23 ;  /* 0x0000001fff0b7819 */ /* 0x000fe20000011417 */
[----:B------:R-:W-:Y:S01]  /*2080*/  UISETP.LT.U32.AND UP0, UPT, UR43, 0x1c, UP0 ;  /* 0x0000001c2b00788c */ /* 0x000fe20008701070 */
[----:B------:R-:W-:Y:S01]  /*2090*/  ISETP.GE.OR P0, PT, R10, UR7, P0 ;  /* 0x000000070a007c0c */ /* 0x000fe20008706670 */
[----:B------:R-:W-:Y:S01]  /*20a0*/  USHF.R.U32.HI UR4, URZ, 0x2, UR41 ;  /* 0x000000023f047899 */ /* 0x000fe20008011629 */
[----:B------:R-:W-:Y:S01]  /*20b0*/  LOP3.LUT R8, R3, 0x6, R94, 0xf8, !PT ;  /* 0x0000000603087812 */ /* 0x000fe200078ef85e */
[----:B------:R-:W-:Y:S01]  /*20c0*/  USEL UR6, URZ, 0x1, !UP0 ;  /* 0x000000013f067887 */ /* 0x000fe2000c000000 */
[----:B------:R-:W-:-:S02]  /*20d0*/  ULDC.64 UR8, c[0x0][0x5d0] ;  /* 0x0001740000087ab9 */ /* 0x000fc40000000a00 */
[----:B------:R-:W-:Y:S01]  /*20e0*/  SHF.R.S32.HI R9, RZ, 0x1f, R8 ;  /* 0x0000001fff097819 */ /* 0x000fe20000011408 */
[----:B------:R-:W-:Y:S01]  /*20f0*/  IMAD R0, R11, UR8, RZ ;  /* 0x000000080b007c24 */ /* 0x000fe2000f8e02ff */
[----:B------:R-:W-:Y:S02]  /*2100*/  UIMAD.WIDE.U32 UR4, UR4, 0x24924925, URZ ;  /* 0x24924925040478a5 */ /* 0x000fe4000f8e003f */
[----:B------:R-:W-:Y:S01]  /*2110*/  ULOP3.LUT UR40, UR40, UR6, URZ, 0x3c, !UPT ;  /* 0x0000000628287292 */ /* 0x000fe2000f8e3c3f */
[C---:B------:R-:W-:Y:S01]  /*2120*/  IMAD R7, R23.reuse, UR9, R0 ;  /* 0x0000000917077c24 */ /* 0x040fe2000f8e0200 */
[----:B------:R-:W-:Y:S01]  /*2130*/  UIMAD UR41, UR5, -0x1c, UR41 ;  /* 0xffffffe4052978a4 */ /* 0x000fe2000f8e0229 */
[----:B------:R-:W-:Y:S01]  /*2140*/  IMAD.WIDE.U32 R4, R23, UR8, R8 ;  /* 0x0000000817047c25 */ /* 0x000fe2000f8e0008 */
[----:B------:R-:W-:-:S03]  /*2150*/  @UP1 ULOP3.LUT UR40, UR40, 0x1, UR5, 0x78, !UPT ;  /* 0x0000000128281892 */ /* 0x000fc6000f8e7805 */
[----:B------:R-:W-:Y:S02]  /*2160*/  IMAD.IADD R5, R5, 0x1, R7 ;  /* 0x0000000105057824 */ /* 0x000fe400078e0207 */
[----:B------:R-:W-:Y:S01]  /*2170*/  IMAD.MOV.U32 R0, RZ, RZ, -0x1 ;  /* 0xffffffffff007424 */ /* 0x000fe200078e00ff */
[----:B------:R-:W-:Y:S06]  /*2180*/  @P0 BRA `(.L_x_33) ;  /* 0x0000003000ac0947 */ /* 0x000fec0003800000 */
[----:B------:R-:W0:Y:S01]  /*2190*/  LDC.64 R12, c[0x0][0x5c8] ;  /* 0x00017200ff0c7b82 */ /* 0x000e220000000a00 */
[----:B------:R-:W-:Y:S01]  /*21a0*/  IMAD.WIDE R14, R99, 0x80, R88 ;  /* 0x00000080630e7825 */ /* 0x000fe200078e0258 */
[----:B------:R-:W-:Y:S01]  /*21b0*/  ULDC.64 UR4, c[0x0][0x5c0] ;  /* 0x0001700000047ab9 */ /* 0x000fe20000000a00 */
[----:B------:R-:W-:Y:S02]  /*21c0*/  BSSY B0, `(.L_x_33) ;  /* 0x0000327000007945 */ /* 0x000fe40003800000 */
[----:B------:R-:W-:Y:S02]  /*21d0*/  IMAD.IADD R99, R97, 0x1, -R10 ;  /* 0x0000000161637824 */ /* 0x000fe400078e0a0a */
[----:B------:R-:W-:Y:S02]  /*21e0*/  IMAD.IADD R3, R92, 0x1, -R3 ;  /* 0x000000015c037824 */ /* 0x000fe400078e0a03 */
[-C--:B0-----:R-:W-:Y:S02]  /*21f0*/  IMAD R6, R15, R12.reuse, RZ ;  /* 0x0000000c0f067224 */ /* 0x081fe400078e02ff */
[----:B------:R-:W-:-:S04]  /*2200*/  IMAD.WIDE.U32 R4, R14, R12, R4 ;  /* 0x0000000c0e047225 */ /* 0x000fc800078e0004 */
[----:B------:R-:W-:Y:S01]  /*2210*/  IMAD R7, R14, R13, R6 ;  /* 0x0000000d0e077224 */ /* 0x000fe200078e0206 */
[----:B------:R-:W-:-:S03]  /*2220*/  IADD3 R4, P0, R4, UR4, RZ ;  /* 0x0000000404047c10 */ /* 0x000fc6000ff1e0ff */
[----:B------:R-:W-:Y:S01]  /*2230*/  IMAD.IADD R7, R5, 0x1, R7 ;  /* 0x0000000105077824 */ /* 0x000fe200078e0207 */
[----:B------:R-:W-:-:S04]  /*2240*/  LEA R6, P1, R12, R4, 0x3 ;  /* 0x000000040c067211 */ /* 0x000fc800078218ff */
[----:B------:R-:W-:Y:S02]  /*2250*/  IADD3.X R5, R7, UR5, RZ, P0, !PT ;  /* 0x0000000507057c10 */ /* 0x000fe400087fe4ff */
[----:B-----5:R-:W-:Y:S02]  /*2260*/  ISETP.NE.AND P0, PT, R91, RZ, PT ;  /* 0x000000ff5b00720c */ /* 0x020fe40003f05270 */
[----:B------:R-:W-:-:S11]  /*2270*/  LEA.HI.X R7, R12, R5, R13, 0x3, P1 ;  /* 0x000000050c077211 */ /* 0x000fd600008f1c0d */
[----:B------:R-:W-:Y:S05]  /*2280*/  @!P0 BRA `(.L_x_34) ;  /* 0x0000002400608947 */ /* 0x000fea0003800000 */
[----:B------:R-:W0:Y:S01]  /*2290*/  LDC.64 R102, c[0x0][0x5b0] ;  /* 0x00016c00ff667b82 */ /* 0x000e220000000a00 */
[----:B------:R-:W-:Y:S01]  /*22a0*/  ULDC.64 UR4, c[0x0][0x5b8] ;  /* 0x00016e0000047ab9 */ /* 0x000fe20000000a00 */
[----:B------:R-:W-:Y:S01]  /*22b0*/  ISETP.GE.AND P1, PT, R99, 0x1, PT ;  /* 0x000000016300780c */ /* 0x000fe20003f26270 */
[----:B------:R-:W-:Y:S01]  /*22c0*/  IMAD R10, R11, UR4, RZ ;  /* 0x000000040b0a7c24 */ /* 0x000fe2000f8e02ff */
[----:B------:R-:W-:Y:S01]  /*22d0*/  BSSY B1, `(.L_x_35) ;  /* 0x000000e000017945 */ /* 0x000fe20003800000 */
[----:B------:R-:W-:Y:S01]  /*22e0*/  IMAD.WIDE.U32 R20, R23, UR4, R8 ;  /* 0x0000000417147c25 */ /* 0x000fe2000f8e0008 */
[----:B------:R-:W-:Y:S02]  /*22f0*/  ISETP.LT.OR P5, PT, R3, 0x1, !P1 ;  /* 0x000000010300780c */ /* 0x000fe40004fa1670 */
[----:B------:R-:W1:Y:S01]  /*2300*/  LDC.64 R104, c[0x0][0x5a8] ;  /* 0x00016a00ff687b82 */ /* 0x000e620000000a00 */
[----:B------:R-:W-:Y:S02]  /*2310*/  IMAD R13, R23, UR5, R10 ;  /* 0x00000005170d7c24 */ /* 0x000fe4000f8e020a */
[----:B------:R-:W-:-:S02]  /*2320*/  IMAD.MOV.U32 R12, RZ, RZ, R20 ;  /* 0x000000ffff0c7224 */ /* 0x000fc400078e0014 */
[----:B------:R-:W-:Y:S02]  /*2330*/  IMAD.IADD R13, R21, 0x1, R13 ;  /* 0x00000001150d7824 */ /* 0x000fe400078e020d */
[-C--:B0-----:R-:W-:Y:S02]  /*2340*/  IMAD R10, R15, R102.reuse, RZ ;  /* 0x000000660f0a7224 */ /* 0x081fe400078e02ff */
[----:B------:R-:W-:-:S04]  /*2350*/  IMAD.WIDE.U32 R8, R14, R102, R12 ;  /* 0x000000660e087225 */ /* 0x000fc800078e000c */
[----:B------:R-:W-:Y:S01]  /*2360*/  IMAD R23, R14, R103, R10 ;  /* 0x000000670e177224 */ /* 0x000fe200078e020a */
[----:B-1----:R-:W-:-:S04]  /*2370*/  IADD3 R8, P0, R8, R104, RZ ;  /* 0x0000006808087210 */ /* 0x002fc80007f1e0ff */
[----:B------:R-:W-:Y:S01]  /*2380*/  IADD3.X R9, R105, R9, R23, P0, !PT ;  /* 0x0000000969097210 */ /* 0x000fe200007fe417 */
[----:B------:R-:W-:Y:S08]  /*2390*/  @P5 BRA `(.L_x_36) ;  /* 0x0000000000045947 */ /* 0x000ff00003800000 */
[----:B------:R0:W5:Y:S02]  /*23a0*/  LDG.E.U8 R98, desc[UR38][R8.64] ;  /* 0x0000002608627981 */ /* 0x000164000c1e1100 */
.L_x_36:
[----:B------:R-:W-:Y:S05]  /*23b0*/  BSYNC B1 ;  /* 0x0000000000017941 */ /* 0x000fea0003800000 */
.L_x_35:
[----:B-----5:R-:W-:Y:S01]  /*23c0*/  LOP3.LUT R15, R98, 0xffff, RZ, 0xc0, !PT ;  /* 0x0000ffff620f7812 */ /* 0x020fe200078ec0ff */
[C---:B------:R-:W-:Y:S01]  /*23d0*/  IMAD.SHL.U32 R10, R102.reuse, 0x8, RZ ;  /* 0x00000008660a7824 */ /* 0x040fe200078e00ff */
[----:B------:R-:W-:Y:S01]  /*23e0*/  ISETP.LT.OR P2, PT, R3, 0x2, !P1 ;  /* 0x000000020300780c */ /* 0x000fe20004f41670 */
[----:B------:R-:W-:Y:S01]  /*23f0*/  BSSY B1, `(.L_x_37) ;  /* 0x000000e000017945 */ /* 0x000fe20003800000 */
[----:B------:R-:W-:Y:S02]  /*2400*/  PRMT R100, R15, 0x8880, RZ ;  /* 0x000088800f647816 */ /* 0x000fe400000000ff */
[----:B------:R-:W-:Y:S02]  /*2410*/  SHF.L.U64.HI R11, R102, 0x3, R103 ;  /* 0x00000003660b7819 */ /* 0x000fe40000010267 */
[----:B------:R-:W-:Y:S01]  /*2420*/  ISETP.GE.AND P0, PT, R99, 0x9, PT ;  /* 0x000000096300780c */ /* 0x000fe20003f06270 */
[----:B------:R-:W-:Y:S02]  /*2430*/  IMAD R15, R100, R91, RZ ;  /* 0x0000005b640f7224 */ /* 0x000fe400078e02ff */
[----:B------:R-:W-:-:S04]  /*2440*/  IMAD.WIDE.U32 R10, R14, R102, R10 ;  /* 0x000000660e0a7225 */ /* 0x000fc800078e000a */
[----:B------:R-:W-:Y:S01]  /*2450*/  @!P5 IMAD R21, R24, R90, R15 ;  /* 0x0000005a1815d224 */ /* 0x000fe200078e020f */
[----:B------:R-:W-:Y:S01]  /*2460*/  IADD3 R10, P3, P4, R20, R104, R10 ;  /* 0x00000068140a7210 */ /* 0x000fe20007c7e00a */
[----:B------:R-:W-:-:S03]  /*2470*/  IMAD.IADD R20, R23, 0x1, R11 ;  /* 0x0000000117147824 */ /* 0x000fc600078e020b */
[----:B------:R1:W-:Y:S01]  /*2480*/  @!P5 STG.E.U8 desc[UR38][R4.64], R21 ;  /* 0x000000150400d986 */ /* 0x0003e2000c101126 */
[----:B------:R-:W-:Y:S08]  /*2490*/  @P2 BRA `(.L_x_38) ;  /* 0x00000000000c2947 */ /* 0x000ff00003800000 */
[----:B------:R-:W2:Y:S02]  /*24a0*/  LDG.E.U8 R98, desc[UR38][R8.64+0x1] ;  /* 0x0000012608627981 */ /* 0x000ea4000c1e1100 */
[----:B--2---:R-:W-:-:S05]  /*24b0*/  PRMT R14, R98, 0x8880, RZ ;  /* 0x00008880620e7816 */ /* 0x004fca00000000ff */
[----:B------:R-:W-:-:S07]  /*24c0*/  IMAD R15, R14, R91, RZ ;  /* 0x0000005b0e0f7224 */ /* 0x000fce00078e02ff */
.L_x_38:
[----:B------:R-:W-:Y:S05]  /*24d0*/  BSYNC B1 ;  /* 0x0000000000017941 */ /* 0x000fea0003800000 */
.L_x_37:
[----:B------:R-:W-:Y:S01]  /*24e0*/  ISETP.LT.OR P5, PT, R3, 0x1, !P0 ;  /* 0x000000010300780c */ /* 0x000fe200047a1670 */
[----:B------:R-:W-:Y:S01]  /*24f0*/  @!P2 IMAD R25, R25, R90, R15 ;  /* 0x0000005a1919a224 */ /* 0x000fe200078e020f */
[----:B------:R-:W-:Y:S01]  /*2500*/  BSSY B1, `(.L_x_39) ;  /* 0x000000a000017945 */ /* 0x000fe20003800000 */
[----:B------:R-:W-:Y:S02]  /*2510*/  IADD3.X R11, R13, R105, R20, P3, P4 ;  /* 0x000000690d0b7210 */ /* 0x000fe40001fe8414 */
[C---:B------:R-:W-:Y:S01]  /*2520*/  ISETP.LT.OR P3, PT, R3.reuse, 0x2, !P0 ;  /* 0x000000020300780c */ /* 0x040fe20004761670 */
[----:B------:R2:W-:Y:S01]  /*2530*/  @!P2 STG.E.U8 desc[UR38][R4.64+0x1], R25 ;  /* 0x000001190400a986 */ /* 0x0005e2000c101126 */
[C---:B------:R-:W-:Y:S02]  /*2540*/  ISETP.LT.OR P4, PT, R3.reuse, 0x9, !P1 ;  /* 0x000000090300780c */ /* 0x040fe40004f81670 */
[----:B------:R-:W-:-:S04]  /*2550*/  ISETP.LT.OR P2, PT, R3, 0xa, !P1 ;  /* 0x0000000a0300780c */ /* 0x000fc80004f41670 */
[----:B------:R-:W-:Y:S09]  /*2560*/  @P5 BRA `(.L_x_40) ;  /* 0x00000000000c5947 */ /* 0x000ff20003800000 */
[----:B------:R-:W3:Y:S02]  /*2570*/  LDG.E.U8 R98, desc[UR38][R10.64] ;  /* 0x000000260a627981 */ /* 0x000ee4000c1e1100 */
[----:B---3--:R-:W-:-:S05]  /*2580*/  PRMT R12, R98, 0x8880, RZ ;  /* 0x00008880620c7816 */ /* 0x008fca00000000ff */
[----:B------:R-:W-:-:S07]  /*2590*/  IMAD R15, R12, R91, RZ ;  /* 0x0000005b0c0f7224 */ /* 0x000fce00078e02ff */
.L_x_40:
[----:B------:R-:W-:Y:S05]  /*25a0*/  BSYNC B1 ;  /* 0x0000000000017941 */ /* 0x000fea0003800000 */
.L_x_39:
[----:B------:R-:W-:Y:S01]  /*25b0*/  @!P5 IMAD R13, R26, R90, R15 ;  /* 0x0000005a1a0dd224 */ /* 0x000fe200078e020f */
[----:B------:R-:W-:Y:S04]  /*25c0*/  BSSY B1, `(.L_x_41) ;  /* 0x0000006000017945 */ /* 0x000fe80003800000 */
[----:B------:R3:W-:Y:S01]  /*25d0*/  @!P5 STG.E.U8 desc[UR38][R6.64], R13 ;  /* 0x0000000d0600d986 */ /* 0x0007e2000c101126 */
[----:B------:R-:W-:Y:S05]  /*25e0*/  @P3 BRA `(.L_x_42) ;  /* 0x00000000000c3947 */ /* 0x000fea0003800000 */
[----:B------:R-:W4:Y:S02]  /*25f0*/  LDG.E.U8 R98, desc[UR38][R10.64+0x1] ;  /* 0x000001260a627981 */ /* 0x000f24000c1e1100 */
[----:B----4-:R-:W-:-:S05]  /*2600*/  PRMT R12, R98, 0x8880, RZ ;  /* 0x00008880620c7816 */ /* 0x010fca00000000ff */
[----:B------:R-:W-:-:S07]  /*2610*/  IMAD R15, R12, R91, RZ ;  /* 0x0000005b0c0f7224 */ /* 0x000fce00078e02ff */
.L_x_42:
[----:B------:R-:W-:Y:S05]  /*2620*/  BSYNC B1 ;  /* 0x0000000000017941 */ /* 0x000fea0003800000 */
.L_x_41:
[----:B------:R-:W-:Y:S01]  /*2630*/  @!P3 IMAD R27, R27, R90, R15 ;  /* 0x0000005a1b1bb224 */ /* 0x000fe200078e020f */
[----:B------:R-:W-:Y:S04]  /*2640*/  BSSY B1, `(.L_x_43) ;  /* 0x0000006000017945 */ /* 0x000fe80003800000 */
[----:B------:R4:W-:Y:S01]  /*2650*/  @!P3 STG.E.U8 desc[UR38][R6.64+0x1], R27 ;  /* 0x0000011b0600b986 */ /* 0x0009e2000c101126 */
[----:B------:R-:W-:Y:S05]  /*2660*/  @P4 BRA `(.L_x_44) ;  /* 0x00000000000c4947 */ /* 0x000fea0003800000 */
[----:B------:R-:W5:Y:S02]  /*2670*/  LDG.E.U8 R98, desc[UR38][R8.64+0x8] ;  /* 0x0000082608627981 */ /* 0x000f64000c1e1100 */
[----:B-----5:R-:W-:-:S05]  /*2680*/  PRMT R12, R98, 0x8880, RZ ;  /* 0x00008880620c7816 */ /* 0x020fca00000000ff */
[----:B------:R-:W-:-:S07]  /*2690*/  IMAD R15, R12, R91, RZ ;  /* 0x0000005b0c0f7224 */ /* 0x000fce00078e02ff */
.L_x_44:
[----:B------:R-:W-:Y:S05]  /*26a0*/  BSYNC B1 ;  /* 0x0000000000017941 */ /* 0x000fea0003800000 */
.L_x_43:
[----:B---3--:R-:W-:Y:S01]  /*26b0*/  @!P4 IMAD R13, R28, R90, R15 ;  /* 0x0000005a1c0dc224 */ /* 0x008fe200078e020f */
[----:B------:R-:W-:Y:S04]  /*26c0*/  BSSY B1, `(.L_x_45) ;  /* 0x0000006000017945 */ /* 0x000fe80003800000 */
[----:B------:R3:W-:Y:S01]  /*26d0*/  @!P4 STG.E.U8 desc[UR38][R4.64+0x8], R13 ;  /* 0x0000080d0400c986 */ /* 0x0007e2000c101126 */
[----:B------:R-:W-:Y:S05]  /*26e0*/  @P2 BRA `(.L_x_46) ;  /* 0x00000000000c2947 */ /* 0x000fea0003800000 */
[----:B------:R-:W5:Y:S02]  /*26f0*/  LDG.E.U8 R98, desc[UR38][R8.64+0x9] ;  /* 0x0000092608627981 */ /* 0x000f64000c1e1100 */
[----:B-----5:R-:W-:-:S05]  /*2700*/  PRMT R12, R98, 0x8880, RZ ;  /* 0x00008880620c7816 */ /* 0x020fca00000000ff */
[----:B------:R-:W-:-:S07]  /*2710*/  IMAD R15, R12, R91, RZ ;  /* 0x0000005b0c0f7224 */ /* 0x000fce00078e02ff */
.L_x_46:
[----:B------:R-:W-:Y:S05]  /*2720*/  BSYNC B1 ;  /* 0x0000000000017941 */ /* 0x000fea0003800000 */
.L_x_45:
[----:B------:R-:W-:Y:S01]  /*2730*/  ISETP.LT.OR P4, PT, R3, 0x9, !P0 ;  /* 0x000000090300780c */ /* 0x000fe20004781670 */
[----:B------:R-:W-:Y:S01]  /*2740*/  @!P2 IMAD R29, R29, R90, R15 ;  /* 0x0000005a1d1da224 */ /* 0x000fe200078e020f */
[----:B------:R-:W-:Y:S01]  /*2750*/  BSSY B1, `(.L_x_47) ;  /* 0x0000009000017945 */ /* 0x000fe20003800000 */
[C---:B------:R-:W-:Y:S02]  /*2760*/  ISETP.LT.OR P3, PT, R3.reuse, 0xa, !P0 ;  /* 0x0000000a0300780c */ /* 0x040fe40004761670 */
[C---:B------:R-:W-:Y:S01]  /*2770*/  ISETP.LT.OR P5, PT, R3.reuse, 0x11, !P1 ;  /* 0x000000110300780c */ /* 0x040fe20004fa1670 */
[----:B------:R0:W-:Y:S01]  /*2780*/  @!P2 STG.E.U8 desc[UR38][R4.64+0x9], R29 ;  /* 0x0000091d0400a986 */ /* 0x0001e2000c101126 */
[----:B------:R-:W-:-:S06]  /*2790*/  ISETP.LT.OR P2, PT, R3, 0x12, !P1 ;  /* 0x000000120300780c */ /* 0x000fcc0004f41670 */
[----:B------:R-:W-:Y:S07]  /*27a0*/  @P4 BRA `(.L_x_48) ;  /* 0x00000000000c4947 */ /* 0x000fee0003800000 */
[----:B------:R-:W5:Y:S02]  /*27b0*/  LDG.E.U8 R98, desc[UR38][R10.64+0x8] ;  /* 0x000008260a627981 */ /* 0x000f64000c1e1100 */
[----:B-----5:R-:W-:-:S05]  /*27c0*/  PRMT R12, R98, 0x8880, RZ ;  /* 0x00008880620c7816 */ /* 0x020fca00000000ff */
[----:B------:R-:W-:-:S07]  /*27d0*/  IMAD R15, R12, R91, RZ ;  /* 0x0000005b0c0f7224 */ /* 0x000fce00078e02ff */
.L_x_48:
[----:B------:R-:W-:Y:S05]  /*27e0*/  BSYNC B1 ;  /* 0x0000000000017941 */ /* 0x000fea0003800000 */
.L_x_47:
[----:B---3--:R-:W-:Y:S01]  /*27f0*/  @!P4 IMAD R13, R30, R90, R15 ;  /* 0x0000005a1e0dc224 */ /* 0x008fe200078e020f */
[----:B------:R-:W-:Y:S04]  /*2800*/  BSSY B1, `(.L_x_49) ;  /* 0x0000006000017945 */ /* 0x000fe80003800000 */
[----:B------:R3:W-:Y:S01]  /*2810*/  @!P4 STG.E.U8 desc[UR38][R6.64+0x8], R13 ;  /* 0x0000080d0600c986 */ /* 0x0007e2000c101126 */
[----:B------:R-:W-:Y:S05]  /*2820*/  @P3 BRA `(.L_x_50) ;  /* 0x00000000000c3947 */ /* 0x000fea0003800000 */
[----:B------:R-:W5:Y:S02]  /*2830*/  LDG.E.U8 R98, desc[UR38][R10.64+0x9] ;  /* 0x000009260a627981 */ /* 0x000f64000c1e1100 */
[----:B-----5:R-:W-:-:S05]  /*2840*/  PRMT R12, R98, 0x8880, RZ ;  /* 0x00008880620c7816 */ /* 0x020fca00000000ff */
[----:B------:R-:W-:-:S07]  /*2850*/  IMAD R15, R12, R91, RZ ;  /* 0x0000005b0c0f7224 */ /* 0x000fce00078e02ff */
.L_x_50:
[----:B------:R-:W-:Y:S05]  /*2860*/  BSYNC B1 ;  /* 0x0000000000017941 */ /* 0x000fea0003800000 */
.L_x_49:
[----:B------:R-:W-:Y:S01]  /*2870*/  @!P3 IMAD R31, R31, R90, R15 ;  /* 0x0000005a1f1fb224 */ /* 0x000fe200078e020f */
[----:B------:R-:W-:Y:S04]  /*2880*/  BSSY B1, `(.L_x_51) ;  /* 0x0000006000017945 */ /* 0x000fe80003800000 */
[----:B------:R0:W-:Y:S01]  /*2890*/  @!P3 STG.E.U8 desc[UR38][R6.64+0x9], R31 ;  /* 0x0000091f0600b986 */ /* 0x0001e2000c101126 */
[----:B------:R-:W-:Y:S05]  /*28a0*/  @P5 BRA `(.L_x_52) ;  /* 0x00000000000c5947 */ /* 0x000fea0003800000 */
[----:B------:R-:W5:Y:S02]  /*28b0*/  LDG.E.U8 R98, desc[UR38][R8.64+0x10] ;  /* 0x0000102608627981 */ /* 0x000f64000c1e1100 */
[----:B-----5:R-:W-:-:S05]  /*28c0*/  PRMT R12, R98, 0x8880, RZ ;  /* 0x00008880620c7816 */ /* 0x020fca00000000ff */
[----:B------:R-:W-:-:S07]  /*28d0*/  IMAD R15, R12, R91, RZ ;  /* 0x0000005b0c0f7224 */ /* 0x000fce00078e02ff */
.L_x_52:
[----:B------:R-:W-:Y:S05]  /*28e0*/  BSYNC B1 ;  /* 0x0000000000017941 */ /* 0x000fea0003800000 */
.L_x_51:
[----:B---3--:R-:W-:Y:S01]  /*28f0*/  @!P5 IMAD R13, R32, R90, R15 ;  /* 0x0000005a200dd224 */ /* 0x008fe200078e020f */
[----:B------:R-:W-:Y:S04]  /*2900*/  BSSY B1, `(.L_x_53) ;  /* 0x0000006000017945 */ /* 0x000fe80003800000 */
[----:B------:R3:W-:Y:S01]  /*2910*/  @!P5 STG.E.U8 desc[UR38][R4.64+0x10], R13 ;  /* 0x0000100d0400d986 */ /* 0x0007e2000c101126 */
[----:B------:R-:W-:Y:S05]  /*2920*/  @P2 BRA `(.L_x_54) ;  /* 0x00000000000c2947 */ /* 0x000fea0003800000 */
[----:B------:R-:W5:Y:S02]  /*2930*/  LDG.E.U8 R98, desc[UR38][R8.64+0x11] ;  /* 0x0000112608627981 */ /* 0x000f64000c1e1100 */
[----:B-----5:R-:W-:-:S05]  /*2940*/  PRMT R12, R98, 0x8880, RZ ;  /* 0x00008880620c7816 */ /* 0x020fca00000000ff */
[----:B------:R-:W-:-:S07]  /*2950*/  IMAD R15, R12, R91, RZ ;  /* 0x0000005b0c0f7224 */ /* 0x000fce00078e02ff */
.L_x_54:
[----:B------:R-:W-:Y:S05]  /*2960*/  BSYNC B1 ;  /* 0x0000000000017941 */ /* 0x000fea0003800000 */
.L_x_53:
        /* <DEDUP_REMOVED lines=11> */
.L_x_56:
[----:B------:R-:W-:Y:S05]  /*2a20*/  BSYNC B1 ;  /* 0x0000000000017941 */ /* 0x000fea0003800000 */
.L_x_55:
[----:B---3--:R-:W-:Y:S01]  /*2a30*/  @!P4 IMAD R13, R34, R90, R15 ;  /* 0x0000005a220dc224 */ /* 0x008fe200078e020f */
[----:B------:R-:W-:Y:S04]  /*2a40*/  BSSY B1, `(.L_x_57) ;  /* 0x0000006000017945 */ /* 0x000fe80003800000 */
[----:B------:R3:W-:Y:S01]  /*2a50*/  @!P4 STG.E.U8 desc[UR38][R6.64+0x10], R13 ;  /* 0x0000100d0600c986 */ /* 0x0007e2000c101126 */
[----:B------:R-:W-:Y:S05]  /*2a60*/  @P3 BRA `(.L_x_58) ;  /* 0x00000000000c3947 */ /* 0x000fea0003800000 */
[----:B------:R-:W5:Y:S02]  /*2a70*/  LDG.E.U8 R98, desc[UR38][R10.64+0x11] ;  /* 0x000011260a627981 */ /* 0x000f64000c1e1100 */
[----:B-----5:R-:W-:-:S05]  /*2a80*/  PRMT R12, R98, 0x8880, RZ ;  /* 0x00008880620c7816 */ /* 0x020fca00000000ff */
[----:B------:R-:W-:-:S07]  /*2a90*/  IMAD R15, R12, R91, RZ ;  /* 0x0000005b0c0f7224 */ /* 0x000fce00078e02ff */
.L_x_58:
[----:B------:R-:W-:Y:S05]  /*2aa0*/  BSYNC B1 ;  /* 0x0000000000017941 */ /* 0x000fea0003800000 */
.L_x_57:
[----:B------:R-:W-:Y:S01]  /*2ab0*/  @!P3 IMAD R35, R35, R90, R15 ;  /* 0x0000005a2323b224 */ /* 0x000fe200078e020f */
[----:B------:R-:W-:Y:S04]  /*2ac0*/  BSSY B1, `(.L_x_59) ;  /* 0x0000006000017945 */ /* 0x000fe80003800000 */
[----:B------:R0:W-:Y:S01]  /*2ad0*/  @!P3 STG.E.U8 desc[UR38][R6.64+0x11], R35 ;  /* 0x000011230600b986 */ /* 0x0001e2000c101126 */
[----:B------:R-:W-:Y:S05]  /*2ae0*/  @P5 BRA `(.L_x_60) ;  /* 0x00000000000c5947 */ /* 0x000fea0003800000 */
[----:B------:R-:W5:Y:S02]  /*2af0*/  LDG.E.U8 R98, desc[UR38][R8.64+0x18] ;  /* 0x0000182608627981 */ /* 0x000f64000c1e1100 */
[----:B-----5:R-:W-:-:S05]  /*2b00*/  PRMT R12, R98, 0x8880, RZ ;  /* 0x00008880620c7816 */ /* 0x020fca00000000ff */
[----:B------:R-:W-:-:S07]  /*2b10*/  IMAD R15, R12, R91, RZ ;  /* 0x0000005b0c0f7224 */ /* 0x000fce00078e02ff */
.L_x_60:
[----:B------:R-:W-:Y:S05]  /*2b20*/  BSYNC B1 ;  /* 0x0000000000017941 */ /* 0x000fea0003800000 */
.L_x_59:
[----:B---3--:R-:W-:Y:S01]  /*2b30*/  @!P5 IMAD R13, R36, R90, R15 ;  /* 0x0000005a240dd224 */ /* 0x008fe200078e020f */
[----:B------:R-:W-:Y:S04]  /*2b40*/  BSSY B1, `(.L_x_61) ;  /* 0x0000006000017945 */ /* 0x000fe80003800000 */
[----:B------:R3:W-:Y:S01]  /*2b50*/  @!P5 STG.E.U8 desc[UR38][R4.64+0x18], R13 ;  /* 0x0000180d0400d986 */ /* 0x0007e2000c101126 */
[----:B------:R-:W-:Y:S05]  /*2b60*/  @P2 BRA `(.L_x_62) ;  /* 0x00000000000c2947 */ /* 0x000fea0003800000 */
[----:B------:R-:W5:Y:S02]  /*2b70*/  LDG.E.U8 R98, desc[UR38][R8.64+0x19] ;  /* 0x0000192608627981 */ /* 0x000f64000c1e1100 */
[----:B-----5:R-:W-:-:S05]  /*2b80*/  PRMT R12, R98, 0x8880, RZ ;  /* 0x00008880620c7816 */ /* 0x020fca00000000ff */
[----:B------:R-:W-:-:S07]  /*2b90*/  IMAD R15, R12, R91, RZ ;  /* 0x0000005b0c0f7224 */ /* 0x000fce00078e02ff */
.L_x_62:
[----:B------:R-:W-:Y:S05]  /*2ba0*/  BSYNC B1 ;  /* 0x0000000000017941 */ /* 0x000fea0003800000 */
.L_x_61:
        /* <DEDUP_REMOVED lines=11> */
.L_x_64:
[----:B------:R-:W-:Y:S05]  /*2c60*/  BSYNC B1 ;  /* 0x0000000000017941 */ /* 0x000fea0003800000 */
.L_x_63:
[----:B---3--:R-:W-:Y:S01]  /*2c70*/  @!P4 IMAD R13, R38, R90, R15 ;  /* 0x0000005a260dc224 */ /* 0x008fe200078e020f */
[----:B------:R-:W-:Y:S04]  /*2c80*/  BSSY B1, `(.L_x_65) ;  /* 0x0000006000017945 */ /* 0x000fe80003800000 */
[----:B------:R3:W-:Y:S01]  /*2c90*/  @!P4 STG.E.U8 desc[UR38][R6.64+0x18], R13 ;  /* 0x0000180d0600c986 */ /* 0x0007e2000c101126 */
[----:B------:R-:W-:Y:S05]  /*2ca0*/  @P3 BRA `(.L_x_66) ;  /* 0x00000000000c3947 */ /* 0x000fea0003800000 */
[----:B------:R-:W5:Y:S02]  /*2cb0*/  LDG.E.U8 R98, desc[UR38][R10.64+0x19] ;  /* 0x000019260a627981 */ /* 0x000f64000c1e1100 */
[----:B-----5:R-:W-:-:S05]  /*2cc0*/  PRMT R12, R98, 0x8880, RZ ;  /* 0x00008880620c7816 */ /* 0x020fca00000000ff */
[----:B------:R-:W-:-:S07]  /*2cd0*/  IMAD R15, R12, R91, RZ ;  /* 0x0000005b0c0f7224 */ /* 0x000fce00078e02ff */
.L_x_66:
[----:B------:R-:W-:Y:S05]  /*2ce0*/  BSYNC B1 ;  /* 0x0000000000017941 */ /* 0x000fea0003800000 */
.L_x_65:
[----:B------:R-:W-:Y:S01]  /*2cf0*/  @!P3 IMAD R39, R39, R90, R15 ;  /* 0x0000005a2727b224 */ /* 0x000fe200078e020f */
[----:B------:R-:W-:Y:S04]  /*2d00*/  BSSY B1, `(.L_x_67) ;  /* 0x0000006000017945 */ /* 0x000fe80003800000 */
[----:B------:R0:W-:Y:S01]  /*2d10*/  @!P3 STG.E.U8 desc[UR38][R6.64+0x19], R39 ;  /* 0x000019270600b986 */ /* 0x0001e2000c101126 */
[----:B------:R-:W-:Y:S05]  /*2d20*/  @P5 BRA `(.L_x_68) ;  /* 0x00000000000c5947 */ /* 0x000fea0003800000 */
[----:B------:R-:W5:Y:S02]  /*2d30*/  LDG.E.U8 R98, desc[UR38][R8.64+0x20] ;  /* 0x0000202608627981 */ /* 0x000f64000c1e1100 */
[----:B-----5:R-:W-:-:S05]  /*2d40*/  PRMT R12, R98, 0x8880, RZ ;  /* 0x00008880620c7816 */ /* 0x020fca00000000ff */
[----:B------:R-:W-:-:S07]  /*2d50*/  IMAD R15, R12, R91, RZ ;  /* 0x0000005b0c0f7224 */ /* 0x000fce00078e02ff */
.L_x_68:
[----:B------:R-:W-:Y:S05]  /*2d60*/  BSYNC B1 ;  /* 0x0000000000017941 */ /* 0x000fea0003800000 */
.L_x_67:
[----:B---3--:R-:W-:Y:S01]  /*2d70*/  @!P5 IMAD R13, R40, R90, R15 ;  /* 0x0000005a280dd224 */ /* 0x008fe200078e020f */
[----:B------:R-:W-:Y:S04]  /*2d80*/  BSSY B1, `(.L_x_69) ;  /* 0x0000006000017945 */ /* 0x000fe80003800000 */
[----:B------:R3:W-:Y:S01]  /*2d90*/  @!P5 STG.E.U8 desc[UR38][R4.64+0x20], R13 ;  /* 0x0000200d0400d986 */ /* 0x0007e2000c101126 */
[----:B------:R-:W-:Y:S05]  /*2da0*/  @P2 BRA `(.L_x_70) ;  /* 0x00000000000c2947 */ /* 0x000fea0003800000 */
[----:B------:R-:W5:Y:S02]  /*2db0*/  LDG.E.U8 R98, desc[UR38][R8.64+0x21] ;  /* 0x0000212608627981 */ /* 0x000f64000c1e1100 */
[----:B-----5:R-:W-:-:S05]  /*2dc0*/  PRMT R12, R98, 0x8880, RZ ;  /* 0x00008880620c7816 */ /* 0x020fca00000000ff */
[----:B------:R-:W-:-:S07]  /*2dd0*/  IMAD R15, R12, R91, RZ ;  /* 0x0000005b0c0f7224 */ /* 0x000fce00078e02ff */
.L_x_70:
[----:B------:R-:W-:Y:S05]  /*2de0*/  BSYNC B1 ;  /* 0x0000000000017941 */ /* 0x000fea0003800000 */
.L_x_69:
        /* <DEDUP_REMOVED lines=11> */
.L_x_72:
[----:B------:R-:W-:Y:S05]  /*2ea0*/  BSYNC B1 ;  /* 0x0000000000017941 */ /* 0x000fea0003800000 */
.L_x_71:
[----:B---3--:R-:W-:Y:S01]  /*2eb0*/  @!P4 IMAD R13, R42, R90, R15 ;  /* 0x0000005a2a0dc224 */ /* 0x008fe200078e020f */
[----:B------:R-:W-:Y:S04]  /*2ec0*/  BSSY B1, `(.L_x_73) ;  /* 0x0000006000017945 */ /* 0x000fe80003800000 */
[----:B------:R3:W-:Y:S01]  /*2ed0*/  @!P4 STG.E.U8 desc[UR38][R6.64+0x20], R13 ;  /* 0x0000200d0600c986 */ /* 0x0007e2000c101126 */
[----:B------:R-:W-:Y:S05]  /*2ee0*/  @P3 BRA `(.L_x_74) ;  /* 0x00000000000c3947 */ /* 0x000fea0003800000 */
[----:B------:R-:W5:Y:S02]  /*2ef0*/  LDG.E.U8 R98, desc[UR38][R10.64+0x21] ;  /* 0x000021260a627981 */ /* 0x000f64000c1e1100 */
[----:B-----5:R-:W-:-:S05]  /*2f00*/  PRMT R12, R98, 0x8880, RZ ;  /* 0x00008880620c7816 */ /* 0x020fca00000000ff */
[----:B------:R-:W-:-:S07]  /*2f10*/  IMAD R15, R12, R91, RZ ;  /* 0x0000005b0c0f7224 */ /* 0x000fce00078e02ff */
.L_x_74:
[----:B------:R-:W-:Y:S05]  /*2f20*/  BSYNC B1 ;  /* 0x0000000000017941 */ /* 0x000fea0003800000 */
.L_x_73:
[----:B------:R-:W-:Y:S01]  /*2f30*/  @!P3 IMAD R43, R43, R90, R15 ;  /* 0x0000005a2b2bb224 */ /* 0x000fe200078e020f */
[----:B------:R-:W-:Y:S04]  /*2f40*/  BSSY B1, `(.L_x_75) ;  /* 0x0000006000017945 */ /* 0x000fe80003800000 */
[----:B------:R0:W-:Y:S01]  /*2f50*/  @!P3 STG.E.U8 desc[UR38][R6.64+0x21], R43 ;  /* 0x0000212b0600b986 */ /* 0x0001e2000c101126 */
[----:B------:R-:W-:Y:S05]  /*2f60*/  @P5 BRA `(.L_x_76) ;  /* 0x00000000000c5947 */ /* 0x000fea0003800000 */
[----:B------:R-:W5:Y:S02]  /*2f70*/  LDG.E.U8 R98, desc[UR38][R8.64+0x28] ;  /* 0x0000282608627981 */ /* 0x000f64000c1e1100 */
[----:B-----5:R-:W-:-:S05]  /*2f80*/  PRMT R12, R98, 0x8880, RZ ;  /* 0x00008880620c7816 */ /* 0x020fca00000000ff */
[----:B------:R-:W-:-:S07]  /*2f90*/  IMAD R15, R12, R91, RZ ;  /* 0x0000005b0c0f7224 */ /* 0x000fce00078e02ff */
.L_x_76:
[----:B------:R-:W-:Y:S05]  /*2fa0*/  BSYNC B1 ;  /* 0x0000000000017941 */ /* 0x000fea0003800000 */
.L_x_75:
[----:B---3--:R-:W-:Y:S01]  /*2fb0*/  @!P5 IMAD R13, R44, R90, R15 ;  /* 0x0000005a2c0dd224 */ /* 0x008fe200078e020f */
[----:B------:R-:W-:Y:S04]  /*2fc0*/  BSSY B1, `(.L_x_77) ;  /* 0x0000006000017945 */ /* 0x000fe80003800000 */
[----:B------:R3:W-:Y:S01]  /*2fd0*/  @!P5 STG.E.U8 desc[UR38][R4.64+0x28], R13 ;  /* 0x0000280d0400d986 */ /* 0x0007e2000c101126 */
[----:B------:R-:W-:Y:S05]  /*2fe0*/  @P2 BRA `(.L_x_78) ;  /* 0x00000000000c2947 */ /* 0x000fea0003800000 */
[----:B------:R-:W5:Y:S02]  /*2ff0*/  LDG.E.U8 R98, desc[UR38][R8.64+0x29] ;  /* 0x0000292608627981 */ /* 0x000f64000c1e1100 */
[----:B-----5:R-:W-:-:S05]  /*3000*/  PRMT R12, R98, 0x8880, RZ ;  /* 0x00008880620c7816 */ /* 0x020fca00000000ff */
[----:B------:R-:W-:-:S07]  /*3010*/  IMAD R15, R12, R91, RZ ;  /* 0x0000005b0c0f7224 */ /* 0x000fce00078e02ff */
.L_x_78:
[----:B------:R-:W-:Y:S05]  /*3020*/  BSYNC B1 ;  /* 0x0000000000017941 */ /* 0x000fea0003800000 */
.L_x_77:
        /* <DEDUP_REMOVED lines=11> */
.L_x_80:
[----:B------:R-:W-:Y:S05]  /*30e0*/  BSYNC B1 ;  /* 0x0000000000017941 */ /* 0x000fea0003800000 */
.L_x_79:
[----:B---3--:R-:W-:Y:S01]  /*30f0*/  @!P4 IMAD R13, R46, R90, R15 ;  /* 0x0000005a2e0dc224 */ /* 0x008fe200078e020f */
[----:B------:R-:W-:Y:S04]  /*3100*/  BSSY B1, `(.L_x_81) ;  /* 0x0000006000017945 */ /* 0x000fe80003800000 */
[----:B------:R3:W-:Y:S01]  /*3110*/  @!P4 STG.E.U8 desc[UR38][R6.64+0x28], R13 ;  /* 0x0000280d0600c986 */ /* 0x0007e2000c101126 */
[----:B------:R-:W-:Y:S05]  /*3120*/  @P3 BRA `(.L_x_82) ;  /* 0x00000000000c3947 */ /* 0x000fea0003800000 */
[----:B------:R-:W5:Y:S02]  /*3130*/  LDG.E.U8 R98, desc[UR38][R10.64+0x29] ;  /* 0x000029260a627981 */ /* 0x000f64000c1e1100 */
[----:B-----5:R-:W-:-:S05]  /*3140*/  PRMT R12, R98, 0x8880, RZ ;  /* 0x00008880620c7816 */ /* 0x020fca00000000ff */
[----:B------:R-:W-:-:S07]  /*3150*/  IMAD R15, R12, R91, RZ ;  /* 0x0000005b0c0f7224 */ /* 0x000fce00078e02ff */
.L_x_82:
[----:B------:R-:W-:Y:S05]  /*3160*/  BSYNC B1 ;  /* 0x0000000000017941 */ /* 0x000fea0003800000 */
.L_x_81:
[----:B------:R-:W-:Y:S01]  /*3170*/  @!P3 IMAD R47, R47, R90, R15 ;  /* 0x0000005a2f2fb224 */ /* 0x000fe200078e020f */
[----:B------:R-:W-:Y:S04]  /*3180*/  BSSY B1, `(.L_x_83) ;  /* 0x0000006000017945 */ /* 0x000fe80003800000 */
[----:B------:R0:W-:Y:S01]  /*3190*/  @!P3 STG.E.U8 desc[UR38][R6.64+0x29], R47 ;  /* 0x0000292f0600b986 */ /* 0x0001e2000c101126 */
[----:B------:R-:W-:Y:S05]  /*31a0*/  @P5 BRA `(.L_x_84) ;  /* 0x00000000000c5947 */ /* 0x000fea0003800000 */
[----:B------:R-:W5:Y:S02]  /*31b0*/  LDG.E.U8 R98, desc[UR38][R8.64+0x30] ;  /* 0x0000302608627981 */ /* 0x000f64000c1e1100 */
[----:B-----5:R-:W-:-:S05]  /*31c0*/  PRMT R12, R98, 0x8880, RZ ;  /* 0x00008880620c7816 */ /* 0x020fca00000000ff */
[----:B------:R-:W-:-:S07]  /*31d0*/  IMAD R15, R12, R91, RZ ;  /* 0x0000005b0c0f7224 */ /* 0x000fce00078e02ff */
.L_x_84:
[----:B------:R-:W-:Y:S05]  /*31e0*/  BSYNC B1 ;  /* 0x0000000000017941 */ /* 0x000fea0003800000 */
.L_x_83:
[----:B---3--:R-:W-:Y:S01]  /*31f0*/  @!P5 IMAD R13, R48, R90, R15 ;  /* 0x0000005a300dd224 */ /* 0x008fe200078e020f */
[----:B------:R-:W-:Y:S04]  /*3200*/  BSSY B1, `(.L_x_85) ;  /* 0x0000006000017945 */ /* 0x000fe80003800000 */
[----:B------:R3:W-:Y:S01]  /*3210*/  @!P5 STG.E.U8 desc[UR38][R4.64+0x30], R13 ;  /* 0x0000300d0400d986 */ /* 0x0007e2000c101126 */
[----:B------:R-:W-:Y:S05]  /*3220*/  @P2 BRA `(.L_x_86) ;  /* 0x00000000000c2947 */ /* 0x000fea0003800000 */
[----:B------:R-:W5:Y:S02]  /*3230*/  LDG.E.U8 R98, desc[UR38][R8.64+0x31] ;  /* 0x0000312608627981 */ /* 0x000f64000c1e1100 */
[----:B-----5:R-:W-:-:S05]  /*3240*/  PRMT R12, R98, 0x8880, RZ ;  /* 0x00008880620c7816 */ /* 0x020fca00000000ff */
[----:B------:R-:W-:-:S07]  /*3250*/  IMAD R15, R12, R91, RZ ;  /* 0x0000005b0c0f7224 */ /* 0x000fce00078e02ff */
.L_x_86:
[----:B------:R-:W-:Y:S05]  /*3260*/  BSYNC B1 ;  /* 0x0000000000017941 */ /* 0x000fea0003800000 */
.L_x_85:
        /* <DEDUP_REMOVED lines=11> */
.L_x_88:
[----:B------:R-:W-:Y:S05]  /*3320*/  BSYNC B1 ;  /* 0x0000000000017941 */ /* 0x000fea0003800000 */
.L_x_87:
[----:B---3--:R-:W-:Y:S01]  /*3330*/  @!P4 IMAD R13, R50, R90, R15 ;  /* 0x0000005a320dc224 */ /* 0x008fe200078e020f */
[----:B------:R-:W-:Y:S04]  /*3340*/  BSSY B1, `(.L_x_89) ;  /* 0x0000006000017945 */ /* 0x000fe80003800000 */
[----:B------:R3:W-:Y:S01]  /*3350*/  @!P4 STG.E.U8 desc[UR38][R6.64+0x30], R13 ;  /* 0x0000300d0600c986 */ /* 0x0007e2000c101126 */
[----:B------:R-:W-:Y:S05]  /*3360*/  @P3 BRA `(.L_x_90) ;  /* 0x00000000000c3947 */ /* 0x000fea0003800000 */
[----:B------:R-:W5:Y:S02]  /*3370*/  LDG.E.U8 R98, desc[UR38][R10.64+0x31] ;  /* 0x000031260a627981 */ /* 0x000f64000c1e1100 */
[----:B-----5:R-:W-:-:S05]  /*3380*/  PRMT R12, R98, 0x8880, RZ ;  /* 0x00008880620c7816 */ /* 0x020fca00000000ff */
[----:B------:R-:W-:-:S07]  /*3390*/  IMAD R15, R12, R91, RZ ;  /* 0x0000005b0c0f7224 */ /* 0x000fce00078e02ff */
.L_x_90:
[----:B------:R-:W-:Y:S05]  /*33a0*/  BSYNC B1 ;  /* 0x0000000000017941 */ /* 0x000fea0003800000 */
.L_x_89:
[----:B------:R-:W-:Y:S01]  /*33b0*/  @!P3 IMAD R51, R51, R90, R15 ;  /* 0x0000005a3333b224 */ /* 0x000fe200078e020f */
[----:B------:R-:W-:Y:S04]  /*33c0*/  BSSY B1, `(.L_x_91) ;  /* 0x0000006000017945 */ /* 0x000fe80003800000 */
[----:B------:R0:W-:Y:S01]  /*33d0*/  @!P3 STG.E.U8 desc[UR38][R6.64+0x31], R51 ;  /* 0x000031330600b986 */ /* 0x0001e2000c101126 */
[----:B------:R-:W-:Y:S05]  /*33e0*/  @P5 BRA `(.L_x_92) ;  /* 0x00000000000c5947 */ /* 0x000fea0003800000 */
[----:B------:R-:W5:Y:S02]  /*33f0*/  LDG.E.U8 R98, desc[UR38][R8.64+0x38] ;  /* 0x0000382608627981 */ /* 0x000f64000c1e1100 */
[----:B-----5:R-:W-:-:S05]  /*3400*/  PRMT R12, R98, 0x8880, RZ ;  /* 0x00008880620c7816 */ /* 0x020fca00000000ff */
[----:B------:R-:W-:-:S07]  /*3410*/  IMAD R15, R12, R91, RZ ;  /* 0x0000005b0c0f7224 */ /* 0x000fce00078e02ff */
.L_x_92:
[----:B------:R-:W-:Y:S05]  /*3420*/  BSYNC B1 ;  /* 0x0000000000017941 */ /* 0x000fea0003800000 */
.L_x_91:
[----:B---3--:R-:W-:Y:S01]  /*3430*/  @!P5 IMAD R13, R52, R90, R15 ;  /* 0x0000005a340dd224 */ /* 0x008fe200078e020f */
[----:B------:R-:W-:Y:S04]  /*3440*/  BSSY B1, `(.L_x_93) ;  /* 0x0000006000017945 */ /* 0x000fe80003800000 */
[----:B------:R3:W-:Y:S01]  /*3450*/  @!P5 STG.E.U8 desc[UR38][R4.64+0x38], R13 ;  /* 0x0000380d0400d986 */ /* 0x0007e2000c101126 */
[----:B------:R-:W-:Y:S05]  /*3460*/  @P2 BRA `(.L_x_94) ;  /* 0x00000000000c2947 */ /* 0x000fea0003800000 */
[----:B------:R-:W5:Y:S02]  /*3470*/  LDG.E.U8 R98, desc[UR38][R8.64+0x39] ;  /* 0x0000392608627981 */ /* 0x000f64000c1e1100 */
[----:B-----5:R-:W-:-:S05]  /*3480*/  PRMT R12, R98, 0x8880, RZ ;  /* 0x00008880620c7816 */ /* 0x020fca00000000ff */
[----:B------:R-:W-:-:S07]  /*3490*/  IMAD R15, R12, R91, RZ ;  /* 0x0000005b0c0f7224 */ /* 0x000fce00078e02ff */
.L_x_94:
[----:B------:R-:W-:Y:S05]  /*34a0*/  BSYNC B1 ;  /* 0x0000000000017941 */ /* 0x000fea0003800000 */
.L_x_93:
        /* <DEDUP_REMOVED lines=11> */
.L_x_96:
[----:B------:R-:W-:Y:S05]  /*3560*/  BSYNC B1 ;  /* 0x0000000000017941 */ /* 0x000fea0003800000 */
.L_x_95:
[----:B---3--:R-:W-:Y:S01]  /*3570*/  @!P4 IMAD R13, R54, R90, R15 ;  /* 0x0000005a360dc224 */ /* 0x008fe200078e020f */
[----:B------:R-:W-:Y:S04]  /*3580*/  BSSY B1, `(.L_x_97) ;  /* 0x0000006000017945 */ /* 0x000fe80003800000 */
[----:B------:R3:W-:Y:S01]  /*3590*/  @!P4 STG.E.U8 desc[UR38][R6.64+0x38], R13 ;  /* 0x0000380d0600c986 */ /* 0x0007e2000c101126 */
[----:B------:R-:W-:Y:S05]  /*35a0*/  @P3 BRA `(.L_x_98) ;  /* 0x00000000000c3947 */ /* 0x000fea0003800000 */
[----:B------:R-:W5:Y:S02]  /*35b0*/  LDG.E.U8 R98, desc[UR38][R10.64+0x39] ;  /* 0x000039260a627981 */ /* 0x000f64000c1e1100 */
[----:B-----5:R-:W-:-:S05]  /*35c0*/  PRMT R12, R98, 0x8880, RZ ;  /* 0x00008880620c7816 */ /* 0x020fca00000000ff */
[----:B------:R-:W-:-:S07]  /*35d0*/  IMAD R15, R12, R91, RZ ;  /* 0x0000005b0c0f7224 */ /* 0x000fce00078e02ff */
.L_x_98:
[----:B------:R-:W-:Y:S05]  /*35e0*/  BSYNC B1 ;  /* 0x0000000000017941 */ /* 0x000fea0003800000 */
.L_x_97:
[----:B------:R-:W-:Y:S01]  /*35f0*/  @!P3 IMAD R55, R55, R90, R15 ;  /* 0x0000005a3737b224 */ /* 0x000fe200078e020f */
[----:B------:R-:W-:Y:S04]  /*3600*/  BSSY B1, `(.L_x_99) ;  /* 0x0000006000017945 */ /* 0x000fe80003800000 */
[----:B------:R0:W-:Y:S01]  /*3610*/  @!P3 STG.E.U8 desc[UR38][R6.64+0x39], R55 ;  /* 0x000039370600b986 */ /* 0x0001e2000c101126 */
[----:B------:R-:W-:Y:S05]  /*3620*/  @P5 BRA `(.L_x_100) ;  /* 0x00000000000c5947 */ /* 0x000fea0003800000 */
[----:B------:R-:W5:Y:S02]  /*3630*/  LDG.E.U8 R98, desc[UR38][R8.64+0x40] ;  /* 0x0000402608627981 */ /* 0x000f64000c1e1100 */
[----:B-----5:R-:W-:-:S05]  /*3640*/  PRMT R12, R98, 0x8880, RZ ;  /* 0x00008880620c7816 */ /* 0x020fca00000000ff */
[----:B------:R-:W-:-:S07]  /*3650*/  IMAD R15, R12, R91, RZ ;  /* 0x0000005b0c0f7224 */ /* 0x000fce00078e02ff */
.L_x_100:
[----:B------:R-:W-:Y:S05]  /*3660*/  BSYNC B1 ;  /* 0x0000000000017941 */ /* 0x000fea0003800000 */
.L_x_99:
[----:B---3--:R-:W-:Y:S01]  /*3670*/  @!P5 IMAD R13, R56, R90, R15 ;  /* 0x0000005a380dd224 */ /* 0x008fe200078e020f */
[----:B------:R-:W-:Y:S04]  /*3680*/  BSSY B1, `(.L_x_101) ;  /* 0x0000006000017945 */ /* 0x000fe80003800000 */
[----:B------:R3:W-:Y:S01]  /*3690*/  @!P5 STG.E.U8 desc[UR38][R4.64+0x40], R13 ;  /* 0x0000400d0400d986 */ /* 0x0007e2000c101126 */
[----:B------:R-:W-:Y:S05]  /*36a0*/  @P2 BRA `(.L_x_102) ;  /* 0x00000000000c2947 */ /* 0x000fea0003800000 */
[----:B------:R-:W5:Y:S02]  /*36b0*/  LDG.E.U8 R98, desc[UR38][R8.64+0x41] ;  /* 0x0000412608627981 */ /* 0x000f64000c1e1100 */
[----:B-----5:R-:W-:-:S05]  /*36c0*/  PRMT R12, R98, 0x8880, RZ ;  /* 0x00008880620c7816 */ /* 0x020fca00000000ff */
[----:B------:R-:W-:-:S07]  /*36d0*/  IMAD R15, R12, R91, RZ ;  /* 0x0000005b0c0f7224 */ /* 0x000fce00078e02ff */
.L_x_102:
[----:B------:R-:W-:Y:S05]  /*36e0*/  BSYNC B1 ;  /* 0x0000000000017941 */ /* 0x000fea0003800000 */
.L_x_101:
        /* <DEDUP_REMOVED lines=11> */
.L_x_104:
[----:B------:R-:W-:Y:S05]  /*37a0*/  BSYNC B1 ;  /* 0x0000000000017941 */ /* 0x000fea0003800000 */
.L_x_103:
[----:B---3--:R-:W-:Y:S01]  /*37b0*/  @!P4 IMAD R13, R58, R90, R15 ;  /* 0x0000005a3a0dc224 */ /* 0x008fe200078e020f */
[----:B------:R-:W-:Y:S04]  /*37c0*/  BSSY B1, `(.L_x_105) ;  /* 0x0000006000017945 */ /* 0x000fe80003800000 */
[----:B------:R3:W-:Y:S01]  /*37d0*/  @!P4 STG.E.U8 desc[UR38][R6.64+0x40], R13 ;  /* 0x0000400d0600c986 */ /* 0x0007e2000c101126 */
[----:B------:R-:W-:Y:S05]  /*37e0*/  @P3 BRA `(.L_x_106) ;  /* 0x00000000000c3947 */ /* 0x000fea0003800000 */
[----:B------:R-:W5:Y:S02]  /*37f0*/  LDG.E.U8 R98, desc[UR38][R10.64+0x41] ;  /* 0x000041260a627981 */ /* 0x000f64000c1e1100 */
[----:B-----5:R-:W-:-:S05]  /*3800*/  PRMT R12, R98, 0x8880, RZ ;  /* 0x00008880620c7816 */ /* 0x020fca00000000ff */
[----:B------:R-:W-:-:S07]  /*3810*/  IMAD R15, R12, R91, RZ ;  /* 0x0000005b0c0f7224 */ /* 0x000fce00078e02ff */
.L_x_106:
[----:B------:R-:W-:Y:S05]  /*3820*/  BSYNC B1 ;  /* 0x0000000000017941 */ /* 0x000fea0003800000 */
.L_x_105:
[----:B------:R-:W-:Y:S01]  /*3830*/  @!P3 IMAD R59, R59, R90, R15 ;  /* 0x0000005a3b3bb224 */ /* 0x000fe200078e020f */
[----:B------:R-:W-:Y:S04]  /*3840*/  BSSY B1, `(.L_x_107) ;  /* 0x0000006000017945 */ /* 0x000fe80003800000 */
[----:B------:R0:W-:Y:S01]  /*3850*/  @!P3 STG.E.U8 desc[UR38][R6.64+0x41], R59 ;  /* 0x0000413b0600b986 */ /* 0x0001e2000c101126 */
[----:B------:R-:W-:Y:S05]  /*3860*/  @P5 BRA `(.L_x_108) ;  /* 0x00000000000c5947 */ /* 0x000fea0003800000 */
[----:B------:R-:W5:Y:S02]  /*3870*/  LDG.E.U8 R98, desc[UR38][R8.64+0x48] ;  /* 0x0000482608627981 */ /* 0x000f64000c1e1100 */
[----:B-----5:R-:W-:-:S05]  /*3880*/  PRMT R12, R98, 0x8880, RZ ;  /* 0x00008880620c7816 */ /* 0x020fca00000000ff */
[----:B------:R-:W-:-:S07]  /*3890*/  IMAD R15, R12, R91, RZ ;  /* 0x0000005b0c0f7224 */ /* 0x000fce00078e02ff */
.L_x_108:
[----:B------:R-:W-:Y:S05]  /*38a0*/  BSYNC B1 ;  /* 0x0000000000017941 */ /* 0x000fea0003800000 */
.L_x_107:
[----:B---3--:R-:W-:Y:S01]  /*38b0*/  @!P5 IMAD R13, R60, R90, R15 ;  /* 0x0000005a3c0dd224 */ /* 0x008fe200078e020f */
[----:B------:R-:W-:Y:S04]  /*38c0*/  BSSY B1, `(.L_x_109) ;  /* 0x0000006000017945 */ /* 0x000fe80003800000 */
[----:B------:R3:W-:Y:S01]  /*38d0*/  @!P5 STG.E.U8 desc[UR38][R4.64+0x48], R13 ;  /* 0x0000480d0400d986 */ /* 0x0007e2000c101126 */
[----:B------:R-:W-:Y:S05]  /*38e0*/  @P2 BRA `(.L_x_110) ;  /* 0x00000000000c2947 */ /* 0x000fea0003800000 */
[----:B------:R-:W5:Y:S02]  /*38f0*/  LDG.E.U8 R98, desc[UR38][R8.64+0x49] ;  /* 0x0000492608627981 */ /* 0x000f64000c1e1100 */
[----:B-----5:R-:W-:-:S05]  /*3900*/  PRMT R12, R98, 0x8880, RZ ;  /* 0x00008880620c7816 */ /* 0x020fca00000000ff */
[----:B------:R-:W-:-:S07]  /*3910*/  IMAD R15, R12, R91, RZ ;  /* 0x0000005b0c0f7224 */ /* 0x000fce00078e02ff */
.L_x_110:
[----:B------:R-:W-:Y:S05]  /*3920*/  BSYNC B1 ;  /* 0x0000000000017941 */ /* 0x000fea0003800000 */
.L_x_109:
        /* <DEDUP_REMOVED lines=11> */
.L_x_112:
[----:B------:R-:W-:Y:S05]  /*39e0*/  BSYNC B1 ;  /* 0x0000000000017941 */ /* 0x000fea0003800000 */
.L_x_111:
[----:B---3--:R-:W-:Y:S01]  /*39f0*/  @!P4 IMAD R13, R62, R90, R15 ;  /* 0x0000005a3e0dc224 */ /* 0x008fe200078e020f */
[----:B------:R-:W-:Y:S04]  /*3a00*/  BSSY B1, `(.L_x_113) ;  /* 0x0000006000017945 */ /* 0x000fe80003800000 */
[----:B------:R3:W-:Y:S01]  /*3a10*/  @!P4 STG.E.U8 desc[UR38][R6.64+0x48], R13 ;  /* 0x0000480d0600c986 */ /* 0x0007e2000c101126 */
[----:B------:R-:W-:Y:S05]  /*3a20*/  @P3 BRA `(.L_x_114) ;  /* 0x00000000000c3947 */ /* 0x000fea0003800000 */
[----:B------:R-:W5:Y:S02]  /*3a30*/  LDG.E.U8 R98, desc[UR38][R10.64+0x49] ;  /* 0x000049260a627981 */ /* 0x000f64000c1e1100 */
[----:B-----5:R-:W-:-:S05]  /*3a40*/  PRMT R12, R98, 0x8880, RZ ;  /* 0x00008880620c7816 */ /* 0x020fca00000000ff */
[----:B------:R-:W-:-:S07]  /*3a50*/  IMAD R15, R12, R91, RZ ;  /* 0x0000005b0c0f7224 */ /* 0x000fce00078e02ff */
.L_x_114:
[----:B------:R-:W-:Y:S05]  /*3a60*/  BSYNC B1 ;  /* 0x0000000000017941 */ /* 0x000fea0003800000 */
.L_x_113:
[----:B------:R-:W-:Y:S01]  /*3a70*/  @!P3 IMAD R63, R63, R90, R15 ;  /* 0x0000005a3f3fb224 */ /* 0x000fe200078e020f */
[----:B------:R-:W-:Y:S04]  /*3a80*/  BSSY B1, `(.L_x_115) ;  /* 0x0000006000017945 */ /* 0x000fe80003800000 */
[----:B------:R0:W-:Y:S01]  /*3a90*/  @!P3 STG.E.U8 desc[UR38][R6.64+0x49], R63 ;  /* 0x0000493f0600b986 */ /* 0x0001e2000c101126 */
[----:B------:R-:W-:Y:S05]  /*3aa0*/  @P5 BRA `(.L_x_116) ;  /* 0x00000000000c5947 */ /* 0x000fea0003800000 */
[----:B------:R-:W5:Y:S02]  /*3ab0*/  LDG.E.U8 R98, desc[UR38][R8.64+0x50] ;  /* 0x0000502608627981 */ /* 0x000f64000c1e1100 */
[----:B-----5:R-:W-:-:S05]  /*3ac0*/  PRMT R12, R98, 0x8880, RZ ;  /* 0x00008880620c7816 */ /* 0x020fca00000000ff */
[----:B------:R-:W-:-:S07]  /*3ad0*/  IMAD R15, R12, R91, RZ ;  /* 0x0000005b0c0f7224 */ /* 0x000fce00078e02ff */
.L_x_116:
[----:B------:R-:W-:Y:S05]  /*3ae0*/  BSYNC B1 ;  /* 0x0000000000017941 */ /* 0x000fea0003800000 */
.L_x_115:
[----:B---3--:R-:W-:Y:S01]  /*3af0*/  @!P5 IMAD R13, R64, R90, R15 ;  /* 0x0000005a400dd224 */ /* 0x008fe200078e020f */
[----:B------:R-:W-:Y:S04]  /*3b00*/  BSSY B1, `(.L_x_117) ;  /* 0x0000006000017945 */ /* 0x000fe80003800000 */
[----:B------:R3:W-:Y:S01]  /*3b10*/  @!P5 STG.E.U8 desc[UR38][R4.64+0x50], R13 ;  /* 0x0000500d0400d986 */ /* 0x0007e2000c101126 */
[----:B------:R-:W-:Y:S05]  /*3b20*/  @P2 BRA `(.L_x_118) ;  /* 0x00000000000c2947 */ /* 0x000fea0003800000 */
[----:B------:R-:W5:Y:S02]  /*3b30*/  LDG.E.U8 R98, desc[UR38][R8.64+0x51] ;  /* 0x0000512608627981 */ /* 0x000f64000c1e1100 */
[----:B-----5:R-:W-:-:S05]  /*3b40*/  PRMT R12, R98, 0x8880, RZ ;  /* 0x00008880620c7816 */ /* 0x020fca00000000ff */
[----:B------:R-:W-:-:S07]  /*3b50*/  IMAD R15, R12, R91, RZ ;  /* 0x0000005b0c0f7224 */ /* 0x000fce00078e02ff */
.L_x_118:
[----:B------:R-:W-:Y:S05]  /*3b60*/  BSYNC B1 ;  /* 0x0000000000017941 */ /* 0x000fea0003800000 */
.L_x_117:
        /* <DEDUP_REMOVED lines=11> */
.L_x_120:
[----:B------:R-:W-:Y:S05]  /*3c20*/  BSYNC B1 ;  /* 0x0000000000017941 */ /* 0x000fea0003800000 */
.L_x_119:
[----:B---3--:R-:W-:Y:S01]  /*3c30*/  @!P4 IMAD R13, R66, R90, R15 ;  /* 0x0000005a420dc224 */ /* 0x008fe200078e020f */
[----:B------:R-:W-:Y:S04]  /*3c40*/  BSSY B1, `(.L_x_121) ;  /* 0x0000006000017945 */ /* 0x000fe80003800000 */
[----:B------:R3:W-:Y:S01]  /*3c50*/  @!P4 STG.E.U8 desc[UR38][R6.64+0x50], R13 ;  /* 0x0000500d0600c986 */ /* 0x0007e2000c101126 */
[----:B------:R-:W-:Y:S05]  /*3c60*/  @P3 BRA `(.L_x_122) ;  /* 0x00000000000c3947 */ /* 0x000fea0003800000 */
[----:B------:R-:W5:Y:S02]  /*3c70*/  LDG.E.U8 R98, desc[UR38][R10.64+0x51] ;  /* 0x000051260a627981 */ /* 0x000f64000c1e1100 */
[----:B-----5:R-:W-:-:S05]  /*3c80*/  PRMT R12, R98, 0x8880, RZ ;  /* 0x00008880620c7816 */ /* 0x020fca00000000ff */
[----:B------:R-:W-:-:S07]  /*3c90*/  IMAD R15, R12, R91, RZ ;  /* 0x0000005b0c0f7224 */ /* 0x000fce00078e02ff */
.L_x_122:
[----:B------:R-:W-:Y:S05]  /*3ca0*/  BSYNC B1 ;  /* 0x0000000000017941 */ /* 0x000fea0003800000 */
.L_x_121:
[----:B------:R-:W-:Y:S01]  /*3cb0*/  @!P3 IMAD R67, R67, R90, R15 ;  /* 0x0000005a4343b224 */ /* 0x000fe200078e020f */
[----:B------:R-:W-:Y:S04]  /*3cc0*/  BSSY B1, `(.L_x_123) ;  /* 0x0000006000017945 */ /* 0x000fe80003800000 */
[----:B------:R0:W-:Y:S01]  /*3cd0*/  @!P3 STG.E.U8 desc[UR38][R6.64+0x51], R67 ;  /* 0x000051430600b986 */ /* 0x0001e2000c101126 */
[----:B------:R-:W-:Y:S05]  /*3ce0*/  @P5 BRA `(.L_x_124) ;  /* 0x00000000000c5947 */ /* 0x000fea0003800000 */
[----:B------:R-:W5:Y:S02]  /*3cf0*/  LDG.E.U8 R98, desc[UR38][R8.64+0x58] ;  /* 0x0000582608627981 */ /* 0x000f64000c1e1100 */
[----:B-----5:R-:W-:-:S05]  /*3d00*/  PRMT R12, R98, 0x8880, RZ ;  /* 0x00008880620c7816 */ /* 0x020fca00000000ff */
[----:B------:R-:W-:-:S07]  /*3d10*/  IMAD R15, R12, R91, RZ ;  /* 0x0000005b0c0f7224 */ /* 0x000fce00078e02ff */
.L_x_124:
[----:B------:R-:W-:Y:S05]  /*3d20*/  BSYNC B1 ;  /* 0x0000000000017941 */ /* 0x000fea0003800000 */
.L_x_123:
[----:B---3--:R-:W-:Y:S01]  /*3d30*/  @!P5 IMAD R13, R68, R90, R15 ;  /* 0x0000005a440dd224 */ /* 0x008fe200078e020f */
[----:B------:R-:W-:Y:S04]  /*3d40*/  BSSY B1, `(.L_x_125) ;  /* 0x0000006000017945 */ /* 0x000fe80003800000 */
[----:B------:R3:W-:Y:S01]  /*3d50*/  @!P5 STG.E.U8 desc[UR38][R4.64+0x58], R13 ;  /* 0x0000580d0400d986 */ /* 0x0007e2000c101126 */
[----:B------:R-:W-:Y:S05]  /*3d60*/  @P2 BRA `(.L_x_126) ;  /* 0x00000000000c2947 */ /* 0x000fea0003800000 */
[----:B------:R-:W5:Y:S02]  /*3d70*/  LDG.E.U8 R98, desc[UR38][R8.64+0x59] ;  /* 0x0000592608627981 */ /* 0x000f64000c1e1100 */
[----:B-----5:R-:W-:-:S05]  /*3d80*/  PRMT R12, R98, 0x8880, RZ ;  /* 0x00008880620c7816 */ /* 0x020fca00000000ff */
[----:B------:R-:W-:-:S07]  /*3d90*/  IMAD R15, R12, R91, RZ ;  /* 0x0000005b0c0f7224 */ /* 0x000fce00078e02ff */
.L_x_126:
[----:B------:R-:W-:Y:S05]  /*3da0*/  BSYNC B1 ;  /* 0x0000000000017941 */ /* 0x000fea0003800000 */
.L_x_125:
        /* <DEDUP_REMOVED lines=11> */
.L_x_128:
[----:B------:R-:W-:Y:S05]  /*3e60*/  BSYNC B1 ;  /* 0x0000000000017941 */ /* 0x000fea0003800000 */
.L_x_127:
[----:B---3--:R-:W-:Y:S01]  /*3e70*/  @!P4 IMAD R13, R70, R90, R15 ;  /* 0x0000005a460dc224 */ /* 0x008fe200078e020f */
[----:B------:R-:W-:Y:S04]  /*3e80*/  BSSY B1, `(.L_x_129) ;  /* 0x0000006000017945 */ /* 0x000fe80003800000 */
[----:B------:R3:W-:Y:S01]  /*3e90*/  @!P4 STG.E.U8 desc[UR38][R6.64+0x58], R13 ;  /* 0x0000580d0600c986 */ /* 0x0007e2000c101126 */
[----:B------:R-:W-:Y:S05]  /*3ea0*/  @P3 BRA `(.L_x_130) ;  /* 0x00000000000c3947 */ /* 0x000fea0003800000 */
[----:B------:R-:W5:Y:S02]  /*3eb0*/  LDG.E.U8 R98, desc[UR38][R10.64+0x59] ;  /* 0x000059260a627981 */ /* 0x000f64000c1e1100 */
[----:B-----5:R-:W-:-:S05]  /*3ec0*/  PRMT R12, R98, 0x8880, RZ ;  /* 0x00008880620c7816 */ /* 0x020fca00000000ff */
[----:B------:R-:W-:-:S07]  /*3ed0*/  IMAD R15, R12, R91, RZ ;  /* 0x0000005b0c0f7224 */ /* 0x000fce00078e02ff */
.L_x_130:
[----:B------:R-:W-:Y:S05]  /*3ee0*/  BSYNC B1 ;  /* 0x0000000000017941 */ /* 0x000fea0003800000 */
.L_x_129:
[----:B------:R-:W-:Y:S01]  /*3ef0*/  @!P3 IMAD R71, R71, R90, R15 ;  /* 0x0000005a4747b224 */ /* 0x000fe200078e020f */
[----:B------:R-:W-:Y:S04]  /*3f00*/  BSSY B1, `(.L_x_131) ;  /* 0x0000006000017945 */ /* 0x000fe80003800000 */
[----:B------:R0:W-:Y:S01]  /*3f10*/  @!P3 STG.E.U8 desc[UR38][R6.64+0x59], R71 ;  /* 0x000059470600b986 */ /* 0x0001e2000c101126 */
[----:B------:R-:W-:Y:S05]  /*3f20*/  @P5 BRA `(.L_x_132) ;  /* 0x00000000000c5947 */ /* 0x000fea0003800000 */
[----:B------:R-:W5:Y:S02]  /*3f30*/  LDG.E.U8 R98, desc[UR38][R8.64+0x60] ;  /* 0x0000602608627981 */ /* 0x000f64000c1e1100 */
[----:B-----5:R-:W-:-:S05]  /*3f40*/  PRMT R12, R98, 0x8880, RZ ;  /* 0x00008880620c7816 */ /* 0x020fca00000000ff */
[----:B------:R-:W-:-:S07]  /*3f50*/  IMAD R15, R12, R91, RZ ;  /* 0x0000005b0c0f7224 */ /* 0x000fce00078e02ff */
.L_x_132:
[----:B------:R-:W-:Y:S05]  /*3f60*/  BSYNC B1 ;  /* 0x0000000000017941 */ /* 0x000fea0003800000 */
.L_x_131:
[----:B---3--:R-:W-:Y:S01]  /*3f70*/  @!P5 IMAD R13, R72, R90, R15 ;  /* 0x0000005a480dd224 */ /* 0x008fe200078e020f */
[----:B------:R-:W-:Y:S04]  /*3f80*/  BSSY B1, `(.L_x_133) ;  /* 0x0000006000017945 */ /* 0x000fe80003800000 */
[----:B------:R3:W-:Y:S01]  /*3f90*/  @!P5 STG.E.U8 desc[UR38][R4.64+0x60], R13 ;  /* 0x0000600d0400d986 */ /* 0x0007e2000c101126 */
[----:B------:R-:W-:Y:S05]  /*3fa0*/  @P2 BRA `(.L_x_134) ;  /* 0x00000000000c2947 */ /* 0x000fea0003800000 */
[----:B------:R-:W5:Y:S02]  /*3fb0*/  LDG.E.U8 R98, desc[UR38][R8.64+0x61] ;  /* 0x0000612608627981 */ /* 0x000f64000c1e1100 */
[----:B-----5:R-:W-:-:S05]  /*3fc0*/  PRMT R12, R98, 0x8880, RZ ;  /* 0x00008880620c7816 */ /* 0x020fca00000000ff */
[----:B------:R-:W-:-:S07]  /*3fd0*/  IMAD R15, R12, R91, RZ ;  /* 0x0000005b0c0f7224 */ /* 0x000fce00078e02ff */
.L_x_134:
[----:B------:R-:W-:Y:S05]  /*3fe0*/  BSYNC B1 ;  /* 0x0000000000017941 */ /* 0x000fea0003800000 */
.L_x_133:
        /* <DEDUP_REMOVED lines=11> */
.L_x_136:
[----:B------:R-:W-:Y:S05]  /*40a0*/  BSYNC B1 ;  /* 0x0000000000017941 */ /* 0x000fea0003800000 */
.L_x_135:
[----:B---3--:R-:W-:Y:S01]  /*40b0*/  @!P4 IMAD R13, R74, R90, R15 ;  /* 0x0000005a4a0dc224 */ /* 0x008fe200078e020f */
[----:B------:R-:W-:Y:S04]  /*40c0*/  BSSY B1, `(.L_x_137) ;  /* 0x0000006000017945 */ /* 0x000fe80003800000 */
[----:B------:R3:W-:Y:S01]  /*40d0*/  @!P4 STG.E.U8 desc[UR38][R6.64+0x60], R13 ;  /* 0x0000600d0600c986 */ /* 0x0007e2000c101126 */
[----:B------:R-:W-:Y:S05]  /*40e0*/  @P3 BRA `(.L_x_138) ;  /* 0x00000000000c3947 */ /* 0x000fea0003800000 */
[----:B------:R-:W5:Y:S02]  /*40f0*/  LDG.E.U8 R98, desc[UR38][R10.64+0x61] ;  /* 0x000061260a627981 */ /* 0x000f64000c1e1100 */
[----:B-----5:R-:W-:-:S05]  /*4100*/  PRMT R12, R98, 0x8880, RZ ;  /* 0x00008880620c7816 */ /* 0x020fca00000000ff */
[----:B------:R-:W-:-:S07]  /*4110*/  IMAD R15, R12, R91, RZ ;  /* 0x0000005b0c0f7224 */ /* 0x000fce00078e02ff */
.L_x_138:
[----:B------:R-:W-:Y:S05]  /*4120*/  BSYNC B1 ;  /* 0x0000000000017941 */ /* 0x000fea0003800000 */
.L_x_137:
[----:B------:R-:W-:Y:S01]  /*4130*/  @!P3 IMAD R75, R75, R90, R15 ;  /* 0x0000005a4b4bb224 */ /* 0x000fe200078e020f */
[----:B------:R-:W-:Y:S04]  /*4140*/  BSSY B1, `(.L_x_139) ;  /* 0x0000006000017945 */ /* 0x000fe80003800000 */
[----:B------:R0:W-:Y:S01]  /*4150*/  @!P3 STG.E.U8 desc[UR38][R6.64+0x61], R75 ;  /* 0x0000614b0600b986 */ /* 0x0001e2000c101126 */
[----:B------:R-:W-:Y:S05]  /*4160*/  @P5 BRA `(.L_x_140) ;  /* 0x00000000000c5947 */ /* 0x000fea0003800000 */
[----:B------:R-:W5:Y:S02]  /*4170*/  LDG.E.U8 R98, desc[UR38][R8.64+0x68] ;  /* 0x0000682608627981 */ /* 0x000f64000c1e1100 */
[----:B-----5:R-:W-:-:S05]  /*4180*/  PRMT R12, R98, 0x8880, RZ ;  /* 0x00008880620c7816 */ /* 0x020fca00000000ff */
[----:B------:R-:W-:-:S07]  /*4190*/  IMAD R15, R12, R91, RZ ;  /* 0x0000005b0c0f7224 */ /* 0x000fce00078e02ff */
.L_x_140:
[----:B------:R-:W-:Y:S05]  /*41a0*/  BSYNC B1 ;  /* 0x0000000000017941 */ /* 0x000fea0003800000 */
.L_x_139:
[----:B---3--:R-:W-:Y:S01]  /*41b0*/  @!P5 IMAD R13, R76, R90, R15 ;  /* 0x0000005a4c0dd224 */ /* 0x008fe200078e020f */
[----:B------:R-:W-:Y:S04]  /*41c0*/  BSSY B1, `(.L_x_141) ;  /* 0x0000006000017945 */ /* 0x000fe80003800000 */
[----:B------:R3:W-:Y:S01]  /*41d0*/  @!P5 STG.E.U8 desc[UR38][R4.64+0x68], R13 ;  /* 0x0000680d0400d986 */ /* 0x0007e2000c101126 */
[----:B------:R-:W-:Y:S05]  /*41e0*/  @P2 BRA `(.L_x_142) ;  /* 0x00000000000c2947 */ /* 0x000fea0003800000 */
[----:B------:R-:W5:Y:S02]  /*41f0*/  LDG.E.U8 R98, desc[UR38][R8.64+0x69] ;  /* 0x0000692608627981 */ /* 0x000f64000c1e1100 */
[----:B-----5:R-:W-:-:S05]  /*4200*/  PRMT R12, R98, 0x8880, RZ ;  /* 0x00008880620c7816 */ /* 0x020fca00000000ff */
[----:B------:R-:W-:-:S07]  /*4210*/  IMAD R15, R12, R91, RZ ;  /* 0x0000005b0c0f7224 */ /* 0x000fce00078e02ff */
.L_x_142:
[----:B------:R-:W-:Y:S05]  /*4220*/  BSYNC B1 ;  /* 0x0000000000017941 */ /* 0x000fea0003800000 */
.L_x_141:
        /* <DEDUP_REMOVED lines=11> */
.L_x_144:
[----:B------:R-:W-:Y:S05]  /*42e0*/  BSYNC B1 ;  /* 0x0000000000017941 */ /* 0x000fea0003800000 */
.L_x_143:
[----:B---3--:R-:W-:Y:S01]  /*42f0*/  @!P4 IMAD R13, R78, R90, R15 ;  /* 0x0000005a4e0dc224 */ /* 0x008fe200078e020f */
[----:B------:R-:W-:Y:S04]  /*4300*/  BSSY B1, `(.L_x_145) ;  /* 0x0000006000017945 */ /* 0x000fe80003800000 */
[----:B------:R3:W-:Y:S01]  /*4310*/  @!P4 STG.E.U8 desc[UR38][R6.64+0x68], R13 ;  /* 0x0000680d0600c986 */ /* 0x0007e2000c101126 */
[----:B------:R-:W-:Y:S05]  /*4320*/  @P3 BRA `(.L_x_146) ;  /* 0x00000000000c3947 */ /* 0x000fea0003800000 */
[----:B------:R-:W5:Y:S02]  /*4330*/  LDG.E.U8 R98, desc[UR38][R10.64+0x69] ;  /* 0x000069260a627981 */ /* 0x000f64000c1e1100 */
[----:B-----5:R-:W-:-:S05]  /*4340*/  PRMT R12, R98, 0x8880, RZ ;  /* 0x00008880620c7816 */ /* 0x020fca00000000ff */
[----:B------:R-:W-:-:S07]  /*4350*/  IMAD R15, R12, R91, RZ ;  /* 0x0000005b0c0f7224 */ /* 0x000fce00078e02ff */
.L_x_146:
[----:B------:R-:W-:Y:S05]  /*4360*/  BSYNC B1 ;  /* 0x0000000000017941 */ /* 0x000fea0003800000 */
.L_x_145:
[----:B------:R-:W-:Y:S01]  /*4370*/  @!P3 IMAD R79, R79, R90, R15 ;  /* 0x0000005a4f4fb224 */ /* 0x000fe200078e020f */
[----:B------:R-:W-:Y:S04]  /*4380*/  BSSY B1, `(.L_x_147) ;  /* 0x0000006000017945 */ /* 0x000fe80003800000 */
[----:B------:R0:W-:Y:S01]  /*4390*/  @!P3 STG.E.U8 desc[UR38][R6.64+0x69], R79 ;  /* 0x0000694f0600b986 */ /* 0x0001e2000c101126 */
[----:B------:R-:W-:Y:S05]  /*43a0*/  @P5 BRA `(.L_x_148) ;  /* 0x00000000000c5947 */ /* 0x000fea0003800000 */
[----:B------:R-:W5:Y:S02]  /*43b0*/  LDG.E.U8 R98, desc[UR38][R8.64+0x70] ;  /* 0x0000702608627981 */ /* 0x000f64000c1e1100 */
[----:B-----5:R-:W-:-:S05]  /*43c0*/  PRMT R12, R98, 0x8880, RZ ;  /* 0x00008880620c7816 */ /* 0x020fca00000000ff */
[----:B------:R-:W-:-:S07]  /*43d0*/  IMAD R15, R12, R91, RZ ;  /* 0x0000005b0c0f7224 */ /* 0x000fce00078e02ff */
.L_x_148:
[----:B------:R-:W-:Y:S05]  /*43e0*/  BSYNC B1 ;  /* 0x0000000000017941 */ /* 0x000fea0003800000 */
.L_x_147:
[----:B---3--:R-:W-:Y:S01]  /*43f0*/  @!P5 IMAD R13, R80, R90, R15 ;  /* 0x0000005a500dd224 */ /* 0x008fe200078e020f */
[----:B------:R-:W-:Y:S04]  /*4400*/  BSSY B1, `(.L_x_149) ;  /* 0x0000006000017945 */ /* 0x000fe80003800000 */
[----:B------:R3:W-:Y:S01]  /*4410*/  @!P5 STG.E.U8 desc[UR38][R4.64+0x70], R13 ;  /* 0x0000700d0400d986 */ /* 0x0007e2000c101126 */
[----:B------:R-:W-:Y:S05]  /*4420*/  @P2 BRA `(.L_x_150) ;  /* 0x00000000000c2947 */ /* 0x000fea0003800000 */
[----:B------:R-:W5:Y:S02]  /*4430*/  LDG.E.U8 R98, desc[UR38][R8.64+0x71] ;  /* 0x0000712608627981 */ /* 0x000f64000c1e1100 */
[----:B-----5:R-:W-:-:S05]  /*4440*/  PRMT R12, R98, 0x8880, RZ ;  /* 0x00008880620c7816 */ /* 0x020fca00000000ff */
[----:B------:R-:W-:-:S07]  /*4450*/  IMAD R15, R12, R91, RZ ;  /* 0x0000005b0c0f7224 */ /* 0x000fce00078e02ff */
.L_x_150:
[----:B------:R-:W-:Y:S05]  /*4460*/  BSYNC B1 ;  /* 0x0000000000017941 */ /* 0x000fea0003800000 */
.L_x_149:
[----:B------:R-:W-:Y:S01]  /*4470*/  ISETP.LT.OR P4, PT, R3, 0x71, !P0 ;  /* 0x000000710300780c */ /* 0x000fe20004781670 */
[----:B------:R-:W-:Y:S01]  /*4480*/  @!P2 IMAD R81, R81, R90, R15 ;  /* 0x0000005a5151a224 */ /* 0x000fe200078e020f */
[----:B------:R-:W-:Y:S01]  /*4490*/  BSSY B1, `(.L_x_151) ;  /* 0x000000a000017945 */ /* 0x000fe20003800000 */
[C---:B------:R-:W-:Y:S02]  /*44a0*/  ISETP.LT.OR P3, PT, R3.reuse, 0x72, !P0 ;  /* 0x000000720300780c */ /* 0x040fe40004761670 */
[C---:B------:R-:W-:Y:S01]  /*44b0*/  ISETP.LT.OR P5, PT, R3.reuse, 0x79, !P0 ;  /* 0x000000790300780c */ /* 0x040fe200047a1670 */
[----:B------:R0:W-:Y:S01]  /*44c0*/  @!P2 STG.E.U8 desc[UR38][R4.64+0x71], R81 ;  /* 0x000071510400a986 */ /* 0x0001e2000c101126 */
[C---:B------:R-:W-:Y:S02]  /*44d0*/  ISETP.LT.OR P2, PT, R3.reuse, 0x79, !P1 ;  /* 0x000000790300780c */ /* 0x040fe40004f41670 */
[----:B------:R-:W-:-:S04]  /*44e0*/  ISETP.LT.OR P1, PT, R3, 0x7a, !P1 ;  /* 0x0000007a0300780c */ /* 0x000fc80004f21670 */
[----:B------:R-:W-:Y:S09]  /*44f0*/  @P4 BRA `(.L_x_152) ;  /* 0x00000000000c4947 */ /* 0x000ff20003800000 */
[----:B------:R-:W5:Y:S02]  /*4500*/  LDG.E.U8 R98, desc[UR38][R10.64+0x70] ;  /* 0x000070260a627981 */ /* 0x000f64000c1e1100 */
[----:B-----5:R-:W-:-:S05]  /*4510*/  PRMT R12, R98, 0x8880, RZ ;  /* 0x00008880620c7816 */ /* 0x020fca00000000ff */
[----:B------:R-:W-:-:S07]  /*4520*/  IMAD R15, R12, R91, RZ ;  /* 0x0000005b0c0f7224 */ /* 0x000fce00078e02ff */
.L_x_152:
[----:B------:R-:W-:Y:S05]  /*4530*/  BSYNC B1 ;  /* 0x0000000000017941 */ /* 0x000fea0003800000 */
.L_x_151:
[----:B---3--:R-:W-:Y:S01]  /*4540*/  @!P4 IMAD R13, R82, R90, R15 ;  /* 0x0000005a520dc224 */ /* 0x008fe200078e020f */
[----:B------:R-:W-:Y:S04]  /*4550*/  BSSY B1, `(.L_x_153) ;  /* 0x0000006000017945 */ /* 0x000fe80003800000 */
[----:B------:R3:W-:Y:S01]  /*4560*/  @!P4 STG.E.U8 desc[UR38][R6.64+0x70], R13 ;  /* 0x0000700d0600c986 */ /* 0x0007e2000c101126 */
[----:B------:R-:W-:Y:S05]  /*4570*/  @P3 BRA `(.L_x_154) ;  /* 0x00000000000c3947 */ /* 0x000fea0003800000 */
[----:B------:R-:W5:Y:S02]  /*4580*/  LDG.E.U8 R98, desc[UR38][R10.64+0x71] ;  /* 0x000071260a627981 */ /* 0x000f64000c1e1100 */
[----:B-----5:R-:W-:-:S05]  /*4590*/  PRMT R12, R98, 0x8880, RZ ;  /* 0x00008880620c7816 */ /* 0x020fca00000000ff */
[----:B------:R-:W-:-:S07]  /*45a0*/  IMAD R15, R12, R91, RZ ;  /* 0x0000005b0c0f7224 */ /* 0x000fce00078e02ff */
.L_x_154:
[----:B------:R-:W-:Y:S05]  /*45b0*/  BSYNC B1 ;  /* 0x0000000000017941 */ /* 0x000fea0003800000 */
.L_x_153:
[----:B------:R-:W-:Y:S01]  /*45c0*/  @!P3 IMAD R83, R83, R90, R15 ;  /* 0x0000005a5353b224 */ /* 0x000fe200078e020f */
[----:B------:R-:W-:Y:S04]  /*45d0*/  BSSY B1, `(.L_x_155) ;  /* 0x0000006000017945 */ /* 0x000fe80003800000 */
[----:B------:R0:W-:Y:S01]  /*45e0*/  @!P3 STG.E.U8 desc[UR38][R6.64+0x71], R83 ;  /* 0x000071530600b986 */ /* 0x0001e2000c101126 */
[----:B------:R-:W-:Y:S05]  /*45f0*/  @P2 BRA `(.L_x_156) ;  /* 0x00000000000c2947 */ /* 0x000fea0003800000 */
[----:B------:R-:W5:Y:S02]  /*4600*/  LDG.E.U8 R98, desc[UR38][R8.64+0x78] ;  /* 0x0000782608627981 */ /* 0x000f64000c1e1100 */
[----:B-----5:R-:W-:-:S05]  /*4610*/  PRMT R12, R98, 0x8880, RZ ;  /* 0x00008880620c7816 */ /* 0x020fca00000000ff */
[----:B------:R-:W-:-:S07]  /*4620*/  IMAD R15, R12, R91, RZ ;  /* 0x0000005b0c0f7224 */ /* 0x000fce00078e02ff */
.L_x_156:
[----:B------:R-:W-:Y:S05]  /*4630*/  BSYNC B1 ;  /* 0x0000000000017941 */ /* 0x000fea0003800000 */
.L_x_155:
[----:B---3--:R-:W-:Y:S01]  /*4640*/  @!P2 IMAD R13, R84, R90, R15 ;  /* 0x0000005a540da224 */ /* 0x008fe200078e020f */
[----:B------:R-:W-:Y:S04]  /*4650*/  BSSY B1, `(.L_x_157) ;  /* 0x0000006000017945 */ /* 0x000fe80003800000 */
[----:B------:R3:W-:Y:S01]  /*4660*/  @!P2 STG.E.U8 desc[UR38][R4.64+0x78], R13 ;  /* 0x0000780d0400a986 */ /* 0x0007e2000c101126 */
[----:B------:R-:W-:Y:S05]  /*4670*/  @P1 BRA `(.L_x_158) ;  /* 0x00000000000c1947 */ /* 0x000fea0003800000 */
[----:B------:R-:W5:Y:S02]  /*4680*/  LDG.E.U8 R98, desc[UR38][R8.64+0x79] ;  /* 0x0000792608627981 */ /* 0x000f64000c1e1100 */
[----:B-----5:R-:W-:-:S05]  /*4690*/  PRMT R12, R98, 0x8880, RZ ;  /* 0x00008880620c7816 */ /* 0x020fca00000000ff */
[----:B------:R-:W-:-:S07]  /*46a0*/  IMAD R15, R12, R91, RZ ;  /* 0x0000005b0c0f7224 */ /* 0x000fce00078e02ff */
.L_x_158:
[----:B------:R-:W-:Y:S05]  /*46b0*/  BSYNC B1 ;  /* 0x0000000000017941 */ /* 0x000fea0003800000 */
.L_x_157:
[----:B------:R-:W-:Y:S01]  /*46c0*/  @!P1 IMAD R85, R85, R90, R15 ;  /* 0x0000005a55559224 */ /* 0x000fe200078e020f */
[----:B------:R-:W-:Y:S04]  /*46d0*/  BSSY B1, `(.L_x_159) ;  /* 0x0000006000017945 */ /* 0x000fe80003800000 */
[----:B------:R0:W-:Y:S01]  /*46e0*/  @!P1 STG.E.U8 desc[UR38][R4.64+0x79], R85 ;  /* 0x0000795504009986 */ /* 0x0001e2000c101126 */
[----:B------:R-:W-:Y:S05]  /*46f0*/  @P5 BRA `(.L_x_160) ;  /* 0x00000000000c5947 */ /* 0x000fea0003800000 */
[----:B------:R-:W0:Y:S02]  /*4700*/  LDG.E.U8 R98, desc[UR38][R10.64+0x78] ;  /* 0x000078260a627981 */ /* 0x000e24000c1e1100 */
[----:B0123--:R-:W-:-:S05]  /*4710*/  PRMT R4, R98, 0x8880, RZ ;  /* 0x0000888062047816 */ /* 0x00ffca00000000ff */
[----:B------:R-:W-:-:S07]  /*4720*/  IMAD R15, R4, R91, RZ ;  /* 0x0000005b040f7224 */ /* 0x000fce00078e02ff */
.L_x_160:
[----:B------:R-:W-:Y:S05]  /*4730*/  BSYNC B1 ;  /* 0x0000000000017941 */ /* 0x000fea0003800000 */
.L_x_159:
[----:B0123--:R-:W-:Y:S01]  /*4740*/  @!P5 IMAD R5, R86, R90, R15 ;  /* 0x0000005a5605d224 */ /* 0x00ffe200078e020f */
[----:B------:R-:W-:Y:S01]  /*4750*/  ISETP.LT.OR P0, PT, R3, 0x7a, !P0 ;  /* 0x0000007a0300780c */ /* 0x000fe20004701670 */
[----:B------:R-:W-:Y:S03]  /*4760*/  BSSY B1, `(.L_x_161) ;  /* 0x0000006000017945 */ /* 0x000fe60003800000 */
[----:B------:R0:W-:Y:S09]  /*4770*/  @!P5 STG.E.U8 desc[UR38][R6.64+0x78], R5 ;  /* 0x000078050600d986 */ /* 0x0001f2000c101126 */
[----:B------:R-:W-:Y:S05]  /*4780*/  @P0 BRA `(.L_x_162) ;  /* 0x00000000000c0947 */ /* 0x000fea0003800000 */
[----:B------:R-:W2:Y:S02]  /*4790*/  LDG.E.U8 R98, desc[UR38][R10.64+0x79] ;  /* 0x000079260a627981 */ /* 0x000ea4000c1e1100 */
[----:B--2---:R-:W-:-:S05]  /*47a0*/  PRMT R4, R98, 0x8880, RZ ;  /* 0x0000888062047816 */ /* 0x004fca00000000ff */
[----:B------:R-:W-:-:S07]  /*47b0*/  IMAD R15, R4, R91, RZ ;  /* 0x0000005b040f7224 */ /* 0x000fce00078e02ff */
.L_x_162:
[----:B------:R-:W-:Y:S05]  /*47c0*/  BSYNC B1 ;  /* 0x0000000000017941 */ /* 0x000fea0003800000 */
.L_x_161:
[----:B------:R-:W-:Y:S01]  /*47d0*/  IMAD R15, R87, R90, R15 ;  /* 0x0000005a570f7224 */ /* 0x000fe200078e020f */
[----:B------:R-:W-:Y:S06]  /*47e0*/  @P0 BRA `(.L_x_163) ;  /* 0x0000000c00100947 */ /* 0x000fec0003800000 */
[----:B------:R1:W-:Y:S01]  /*47f0*/  STG.E.U8 desc[UR38][R6.64+0x79], R15 ;  /* 0x0000790f06007986 */ /* 0x0003e2000c101126 */
[----:B------:R-:W-:Y:S05]  /*4800*/  BRA `(.L_x_163) ;  /* 0x0000000c00087947 */ /* 0x000fea0003800000 */
.L_x_34:
[C---:B------:R-:W-:Y:S02]  /*4810*/  ISETP.GE.AND P1, PT, R99.reuse, 0x1, PT ;  /* 0x000000016300780c */ /* 0x040fe40003f26270 */
[----:B------:R-:W-:Y:S02]  /*4820*/  ISETP.GE.AND P0, PT, R99, 0x9, PT ;  /* 0x000000096300780c */ /* 0x000fe40003f06270 */
[C---:B------:R-:W-:Y:S02]  /*4830*/  ISETP.LT.OR P4, PT, R3.reuse, 0x1, !P1 ;  /* 0x000000010300780c */ /* 0x040fe40004f81670 */
[C---:B------:R-:W-:Y:S02]  /*4840*/  ISETP.LT.OR P3, PT, R3.reuse, 0x2, !P1 ;  /* 0x000000020300780c */ /* 0x040fe40004f61670 */
[C---:B------:R-:W-:Y:S02]  /*4850*/  ISETP.LT.OR P2, PT, R3.reuse, 0x1, !P0 ;  /* 0x000000010300780c */ /* 0x040fe40004741670 */
[----:B------:R-:W-:-:S07]  /*4860*/  ISETP.LT.OR P5, PT, R3, 0x2, !P0 ;  /* 0x000000020300780c */ /* 0x000fce00047a1670 */
[-C--:B------:R-:W-:Y:S02]  /*4870*/  @!P4 IMAD R9, R24, R90.reuse, RZ ;  /* 0x0000005a1809c224 */ /* 0x080fe400078e02ff */
[-C--:B------:R-:W-:Y:S02]  /*4880*/  @!P3 IMAD R25, R25, R90.reuse, RZ ;  /* 0x0000005a1919b224 */ /* 0x080fe400078e02ff */
[-C--:B------:R-:W-:Y:S01]  /*4890*/  @!P2 IMAD R11, R26, R90.reuse, RZ ;  /* 0x0000005a1a0ba224 */ /* 0x080fe200078e02ff */
[----:B------:R0:W-:Y:S01]  /*48a0*/  @!P4 STG.E.U8 desc[UR38][R4.64], R9 ;  /* 0x000000090400c986 */ /* 0x0001e2000c101126 */
[----:B------:R-:W-:Y:S01]  /*48b0*/  ISETP.LT.OR P4, PT, R3, 0x9, !P1 ;  /* 0x000000090300780c */ /* 0x000fe20004f81670 */
[----:B------:R-:W-:Y:S02]  /*48c0*/  @!P5 IMAD R27, R27, R90, RZ ;  /* 0x0000005a1b1bd224 */ /* 0x000fe400078e02ff */
[----:B------:R-:W-:Y:S01]  /*48d0*/  @!P3 STG.E.U8 desc[UR38][R4.64+0x1], R25 ;  /* 0x000001190400b986 */ /* 0x000fe2000c101126 */
[----:B------:R-:W-:-:S03]  /*48e0*/  ISETP.LT.OR P3, PT, R3, 0xa, !P1 ;  /* 0x0000000a0300780c */ /* 0x000fc60004f61670 */
[----:B------:R1:W-:Y:S01]  /*48f0*/  @!P2 STG.E.U8 desc[UR38][R6.64], R11 ;  /* 0x0000000b0600a986 */ /* 0x0003e2000c101126 */
[----:B------:R-:W-:-:S03]  /*4900*/  ISETP.LT.OR P2, PT, R3, 0x9, !P0 ;  /* 0x000000090300780c */ /* 0x000fc60004741670 */
[----:B------:R-:W-:Y:S01]  /*4910*/  @!P5 STG.E.U8 desc[UR38][R6.64+0x1], R27 ;  /* 0x0000011b0600d986 */ /* 0x000fe2000c101126 */
[----:B------:R-:W-:Y:S01]  /*4920*/  ISETP.LT.OR P5, PT, R3, 0xa, !P0 ;  /* 0x0000000a0300780c */ /* 0x000fe200047a1670 */
[----:B------:R-:W-:-:S04]  /*4930*/  @!P4 IMAD R13, R28, R90, RZ ;  /* 0x0000005a1c0dc224 */ /* 0x000fc800078e02ff */
[-C--:B------:R-:W-:Y:S01]  /*4940*/  @!P3 IMAD R29, R29, R90.reuse, RZ ;  /* 0x0000005a1d1db224 */ /* 0x080fe200078e02ff */
[----:B------:R-:W-:Y:S01]  /*4950*/  @!P4 STG.E.U8 desc[UR38][R4.64+0x8], R13 ;  /* 0x0000080d0400c986 */ /* 0x000fe2000c101126 */
[C---:B------:R-:W-:Y:S02]  /*4960*/  ISETP.LT.OR P4, PT, R3.reuse, 0x11, !P1 ;  /* 0x000000110300780c */ /* 0x040fe40004f81670 */
[-C--:B0-----:R-:W-:Y:S01]  /*4970*/  @!P2 IMAD R9, R30, R90.reuse, RZ ;  /* 0x0000005a1e09a224 */ /* 0x081fe200078e02ff */
[----:B------:R-:W-:Y:S01]  /*4980*/  @!P3 STG.E.U8 desc[UR38][R4.64+0x9], R29 ;  /* 0x0000091d0400b986 */ /* 0x000fe2000c101126 */
[----:B------:R-:W-:Y:S02]  /*4990*/  ISETP.LT.OR P3, PT, R3, 0x12, !P1 ;  /* 0x000000120300780c */ /* 0x000fe40004f61670 */
[----:B------:R-:W-:Y:S01]  /*49a0*/  @!P5 IMAD R31, R31, R90, RZ ;  /* 0x0000005a1f1fd224 */ /* 0x000fe200078e02ff */
[----:B------:R0:W-:Y:S01]  /*49b0*/  @!P2 STG.E.U8 desc[UR38][R6.64+0x8], R9 ;  /* 0x000008090600a986 */ /* 0x0001e2000c101126 */
[----:B------:R-:W-:-:S03]  /*49c0*/  ISETP.LT.OR P2, PT, R3, 0x11, !P0 ;  /* 0x000000110300780c */ /* 0x000fc60004741670 */
[----:B------:R-:W-:Y:S01]  /*49d0*/  @!P5 STG.E.U8 desc[UR38][R6.64+0x9], R31 ;  /* 0x0000091f0600d986 */ /* 0x000fe2000c101126 */
[----:B------:R-:W-:Y:S01]  /*49e0*/  ISETP.LT.OR P5, PT, R3, 0x12, !P0 ;  /* 0x000000120300780c */ /* 0x000fe200047a1670 */
[----:B-1----:R-:W-:-:S04]  /*49f0*/  @!P4 IMAD R11, R32, R90, RZ ;  /* 0x0000005a200bc224 */ /* 0x002fc800078e02ff */
        /* <DEDUP_REMOVED lines=109> */
[----:B------:R1:W-:Y:S01]  /*50d0*/  @!P4 STG.E.U8 desc[UR38][R4.64+0x58], R13 ;  /* 0x0000580d0400c986 */ /* 0x0003e2000c101126 */
        /* <DEDUP_REMOVED lines=13> */
[-C--:B-1----:R-:W-:Y:S01]  /*51b0*/  @!P2 IMAD R13, R74, R90.reuse, RZ ;  /* 0x0000005a4a0da224 */ /* 0x082fe200078e02ff */
[----:B------:R-:W-:Y:S01]  /*51c0*/  @!P3 STG.E.U8 desc[UR38][R4.64+0x61], R73 ;  /* 0x000061490400b986 */ /* 0x000fe2000c101126 */
[----:B------:R-:W-:Y:S02]  /*51d0*/  ISETP.LT.OR P3, PT, R3, 0x6a, !P1 ;  /* 0x0000006a0300780c */ /* 0x000fe40004f61670 */
[----:B------:R-:W-:Y:S01]  /*51e0*/  @!P5 IMAD R75, R75, R90, RZ ;  /* 0x0000005a4b4bd224 */ /* 0x000fe200078e02ff */
[----:B------:R1:W-:Y:S01]  /*51f0*/  @!P2 STG.E.U8 desc[UR38][R6.64+0x60], R13 ;  /* 0x0000600d0600a986 */ /* 0x0003e2000c101126 */
[----:B------:R-:W-:-:S03]  /*5200*/  ISETP.LT.OR P2, PT, R3, 0x69, !P0 ;  /* 0x000000690300780c */ /* 0x000fc60004741670 */
[----:B------:R-:W-:Y:S01]  /*5210*/  @!P5 STG.E.U8 desc[UR38][R6.64+0x61], R75 ;  /* 0x0000614b0600d986 */ /* 0x000fe2000c101126 */
[----:B------:R-:W-:Y:S01]  /*5220*/  ISETP.LT.OR P5, PT, R3, 0x6a, !P0 ;  /* 0x0000006a0300780c */ /* 0x000fe200047a1670 */
[----:B0-----:R-:W-:-:S04]  /*5230*/  @!P4 IMAD R9, R76, R90, RZ ;  /* 0x0000005a4c09c224 */ /* 0x001fc800078e02ff */
[-C--:B------:R-:W-:Y:S01]  /*5240*/  @!P3 IMAD R77, R77, R90.reuse, RZ ;  /* 0x0000005a4d4db224 */ /* 0x080fe200078e02ff */
[----:B------:R-:W-:Y:S01]  /*5250*/  @!P4 STG.E.U8 desc[UR38][R4.64+0x68], R9 ;  /* 0x000068090400c986 */ /* 0x000fe2000c101126 */
[C---:B------:R-:W-:Y:S02]  /*5260*/  ISETP.LT.OR P4, PT, R3.reuse, 0x72, !P1 ;  /* 0x000000720300780c */ /* 0x040fe40004f81670 */
[-C--:B--2---:R-:W-:Y:S01]  /*5270*/  @!P2 IMAD R11, R78, R90.reuse, RZ ;  /* 0x0000005a4e0ba224 */ /* 0x084fe200078e02ff */
[----:B------:R-:W-:Y:S01]  /*5280*/  @!P3 STG.E.U8 desc[UR38][R4.64+0x69], R77 ;  /* 0x0000694d0400b986 */ /* 0x000fe2000c101126 */
[----:B------:R-:W-:Y:S02]  /*5290*/  ISETP.LT.OR P3, PT, R3, 0x71, !P1 ;  /* 0x000000710300780c */ /* 0x000fe40004f61670 */
[----:B------:R-:W-:Y:S01]  /*52a0*/  @!P5 IMAD R79, R79, R90, RZ ;  /* 0x0000005a4f4fd224 */ /* 0x000fe200078e02ff */
[----:B------:R0:W-:Y:S01]  /*52b0*/  @!P2 STG.E.U8 desc[UR38][R6.64+0x68], R11 ;  /* 0x0000680b0600a986 */ /* 0x0001e2000c101126 */
[----:B------:R-:W-:-:S03]  /*52c0*/  ISETP.LT.OR P2, PT, R3, 0x71, !P0 ;  /* 0x000000710300780c */ /* 0x000fc60004741670 */
[----:B------:R2:W-:Y:S01]  /*52d0*/  @!P5 STG.E.U8 desc[UR38][R6.64+0x69], R79 ;  /* 0x0000694f0600d986 */ /* 0x0005e2000c101126 */
[----:B------:R-:W-:Y:S01]  /*52e0*/  ISETP.LT.OR P5, PT, R3, 0x79, !P0 ;  /* 0x000000790300780c */ /* 0x000fe200047a1670 */
[----:B------:R-:W-:-:S04]  /*52f0*/  @!P4 IMAD R81, R81, R90, RZ ;  /* 0x0000005a5151c224 */ /* 0x000fc800078e02ff */
[-C--:B-1----:R-:W-:Y:S01]  /*5300*/  @!P3 IMAD R13, R80, R90.reuse, RZ ;  /* 0x0000005a500db224 */ /* 0x082fe200078e02ff */
[----:B------:R2:W-:Y:S01]  /*5310*/  @!P4 STG.E.U8 desc[UR38][R4.64+0x71], R81 ;  /* 0x000071510400c986 */ /* 0x0005e2000c101126 */
[C---:B------:R-:W-:Y:S02]  /*5320*/  ISETP.LT.OR P4, PT, R3.reuse, 0x72, !P0 ;  /* 0x000000720300780c */ /* 0x040fe40004781670 */
[C---:B------:R-:W-:Y:S01]  /*5330*/  ISETP.LT.OR P0, PT, R3.reuse, 0x7a, !P0 ;  /* 0x0000007a0300780c */ /* 0x040fe20004701670 */
[----:B------:R2:W-:Y:S01]  /*5340*/  @!P3 STG.E.U8 desc[UR38][R4.64+0x70], R13 ;  /* 0x0000700d0400b986 */ /* 0x0005e2000c101126 */
[C---:B------:R-:W-:Y:S02]  /*5350*/  ISETP.LT.OR P3, PT, R3.reuse, 0x79, !P1 ;  /* 0x000000790300780c */ /* 0x040fe40004f61670 */
[----:B------:R-:W-:Y:S01]  /*5360*/  ISETP.LT.OR P1, PT, R3, 0x7a, !P1 ;  /* 0x0000007a0300780c */ /* 0x000fe20004f21670 */
[-C--:B------:R-:W-:Y:S02]  /*5370*/  @!P2 IMAD R3, R82, R90.reuse, RZ ;  /* 0x0000005a5203a224 */ /* 0x080fe400078e02ff */
[----:B0-----:R-:W-:-:S03]  /*5380*/  @!P5 IMAD R11, R86, R90, RZ ;  /* 0x0000005a560bd224 */ /* 0x001fc600078e02ff */
[----:B------:R2:W-:Y:S01]  /*5390*/  @!P2 STG.E.U8 desc[UR38][R6.64+0x70], R3 ;  /* 0x000070030600a986 */ /* 0x0005e2000c101126 */
[-C--:B------:R-:W-:Y:S02]  /*53a0*/  @!P4 IMAD R83, R83, R90.reuse, RZ ;  /* 0x0000005a5353c224 */ /* 0x080fe400078e02ff */
[-C--:B------:R-:W-:Y:S02]  /*53b0*/  @!P0 IMAD R87, R87, R90.reuse, RZ ;  /* 0x0000005a57578224 */ /* 0x080fe400078e02ff */
[-C--:B------:R-:W-:Y:S01]  /*53c0*/  @!P3 IMAD R9, R84, R90.reuse, RZ ;  /* 0x0000005a5409b224 */ /* 0x080fe200078e02ff */
[----:B------:R2:W-:Y:S01]  /*53d0*/  @!P4 STG.E.U8 desc[UR38][R6.64+0x71], R83 ;  /* 0x000071530600c986 */ /* 0x0005e2000c101126 */
[----:B------:R-:W-:-:S03]  /*53e0*/  @!P1 IMAD R85, R85, R90, RZ ;  /* 0x0000005a55559224 */ /* 0x000fc600078e02ff */
[----:B------:R2:W-:Y:S04]  /*53f0*/  @!P3 STG.E.U8 desc[UR38][R4.64+0x78], R9 ;  /* 0x000078090400b986 */ /* 0x0005e8000c101126 */
[----:B------:R2:W-:Y:S04]  /*5400*/  @!P1 STG.E.U8 desc[UR38][R4.64+0x79], R85 ;  /* 0x0000795504009986 */ /* 0x0005e8000c101126 */
[----:B------:R2:W-:Y:S04]  /*5410*/  @!P5 STG.E.U8 desc[UR38][R6.64+0x78], R11 ;  /* 0x0000780b0600d986 */ /* 0x0005e8000c101126 */
[----:B------:R2:W-:Y:S02]  /*5420*/  @!P0 STG.E.U8 desc[UR38][R6.64+0x79], R87 ;  /* 0x0000795706008986 */ /* 0x0005e4000c101126 */
.L_x_163:
[----:B------:R-:W-:Y:S05]  /*5430*/  BSYNC B0 ;  /* 0x0000000000007941 */ /* 0x000fea0003800000 */
.L_x_33:
[----:B------:R-:W-:Y:S01]  /*5440*/  IADD3 R16, P0, R16, UR36, RZ ;  /* 0x0000002410107c10 */ /* 0x000fe2000ff1e0ff */
[----:B------:R-:W-:Y:S01]  /*5450*/  ULDC.64 UR4, c[0x0][0x650] ;  /* 0x0001940000047ab9 */ /* 0x000fe20000000a00 */
[----:B--2---:R-:W-:Y:S01]  /*5460*/  PRMT R3, RZ, 0x7610, R3 ;  /* 0x00007610ff037816 */ /* 0x004fe20000000003 */
[----:B------:R-:W-:Y:S01]  /*5470*/  IMAD.MOV.U32 R100, RZ, RZ, -0x1 ;  /* 0xffffffffff647424 */ /* 0x000fe200078e00ff */
[----:B------:R-:W-:Y:S01]  /*5480*/  IADD3.X R17, R17, UR42, RZ, P0, !PT ;  /* 0x0000002a11117c10 */ /* 0x000fe200087fe4ff */
[----:B------:R-:W-:Y:S01]  /*5490*/  IMAD.MOV.U32 R23, RZ, RZ, -0x1 ;  /* 0xffffffffff177424 */ /* 0x000fe200078e00ff */
[----:B------:R-:W-:-:S04]  /*54a0*/  ISETP.GE.U32.AND P0, PT, R16, UR4, PT ;  /* 0x0000000410007c0c */ /* 0x000fc8000bf06070 */
[----:B------:R-:W-:-:S13]  /*54b0*/  ISETP.GE.U32.AND.EX P0, PT, R17, UR5, PT, P0 ;  /* 0x0000000511007c0c */ /* 0x000fda000bf06100 */
[----:B------:R-:W-:Y:S05]  /*54c0*/  @P0 BRA `(.L_x_164) ;  /* 0x0000000400500947 */ /* 0x000fea0003800000 */
[----:B------:R-:W2:Y:S01]  /*54d0*/  LDC.64 R10, c[0x0][0x628] ;  /* 0x00018a00ff0a7b82 */ /* 0x000ea20000000a00 */
[----:B------:R-:W3:Y:S01]  /*54e0*/  S2R R12, SR_CTAID.X ;  /* 0x00000000000c7919 */ /* 0x000ee20000002500 */
[----:B------:R-:W-:Y:S02]  /*54f0*/  IMAD.MOV.U32 R8, RZ, RZ, R16 ;  /* 0x000000ffff087224 */ /* 0x000fe400078e0010 */
[----:B------:R-:W-:Y:S01]  /*5500*/  IMAD.MOV.U32 R9, RZ, RZ, R17 ;  /* 0x000000ffff097224 */ /* 0x000fe200078e0011 */
[----:B------:R-:W0:Y:S03]  /*5510*/  S2R R20, SR_CTAID.Y ;  /* 0x0000000000147919 */ /* 0x000e260000002600 */
[----:B------:R-:W0:Y:S08]  /*5520*/  LDC R0, c[0x0][0x630] ;  /* 0x00018c00ff007b82 */ /* 0x000e300000000800 */
[----:B-1----:R-:W1:Y:S01]  /*5530*/  LDC.64 R14, c[0x0][0x620] ;  /* 0x00018800ff0e7b82 */ /* 0x002e620000000a00 */
[----:B--2---:R-:W-:-:S04]  /*5540*/  ISETP.NE.U32.AND P0, PT, R10, RZ, PT ;  /* 0x000000ff0a00720c */ /* 0x004fc80003f05070 */
[----:B------:R-:W-:-:S13]  /*5550*/  ISETP.NE.AND.EX P0, PT, R11, RZ, PT, P0 ;  /* 0x000000ff0b00720c */ /* 0x000fda0003f05300 */
[----:B01-3--:R-:W-:Y:S05]  /*5560*/  @!P0 BRA `(.L_x_165) ;  /* 0x0000000000288947 */ /* 0x00bfea0003800000 */
[----:B------:R-:W0:Y:S02]  /*5570*/  LDC R3, c[0x0][0x634] ;  /* 0x00018d00ff037b82 */ /* 0x000e240000000800 */
[----:B0-----:R-:W-:-:S05]  /*5580*/  IADD3 R3, P0, R16, R3, RZ ;  /* 0x0000000310037210 */ /* 0x001fca0007f1e0ff */
[----:B------:R-:W-:-:S04]  /*5590*/  IMAD.X R13, RZ, RZ, R17, P0 ;  /* 0x000000ffff0d7224 */ /* 0x000fc800000e0611 */
[----:B------:R-:W-:-:S04]  /*55a0*/  IMAD.WIDE.U32 R4, R13, R10, RZ ;  /* 0x0000000a0d047225 */ /* 0x000fc800078e00ff */
[----:B----4-:R-:W-:-:S04]  /*55b0*/  IMAD.WIDE.U32 R6, P0, R3, R11, R4 ;  /* 0x0000000b03067225 */ /* 0x010fc80007800004 */
[----:B------:R-:W-:-:S04]  /*55c0*/  IMAD.WIDE.U32 R4, R3, R10, RZ ;  /* 0x0000000a03047225 */ /* 0x000fc800078e00ff */
[----:B------:R-:W-:Y:S01]  /*55d0*/  IMAD.X R9, RZ, RZ, RZ, P0 ;  /* 0x000000ffff097224 */ /* 0x000fe200000e06ff */
[----:B------:R-:W-:Y:S01]  /*55e0*/  IADD3 RZ, P0, R5, R6, RZ ;  /* 0x0000000605ff7210 */ /* 0x000fe20007f1e0ff */
[----:B------:R-:W-:-:S04]  /*55f0*/  IMAD.MOV.U32 R8, RZ, RZ, R7 ;  /* 0x000000ffff087224 */ /* 0x000fc800078e0007 */
[----:B------:R-:W-:-:S08]  /*5600*/  IMAD.WIDE.U32.X R8, R13, R11, R8, P0 ;  /* 0x0000000b0d087225 */ /* 0x000fd000000e0408 */
.L_x_165:
[-CC-:B------:R-:W-:Y:S01]  /*5610*/  SHF.R.U64 R23, R8, R0.reuse, R9.reuse ;  /* 0x0000000008177219 */ /* 0x180fe20000001209 */
[----:B----4-:R-:W0:Y:S01]  /*5620*/  LDC.64 R26, c[0x0][0x640] ;  /* 0x00019000ff1a7b82 */ /* 0x010e220000000a00 */
[----:B------:R-:W-:Y:S01]  /*5630*/  SHF.R.U32.HI R0, RZ, R0, R9 ;  /* 0x00000000ff007219 */ /* 0x000fe20000011609 */
[----:B------:R-:W-:Y:S01]  /*5640*/  ULDC UR4, c[0x0][0x150] ;  /* 0x0000540000047ab9 */ /* 0x000fe20000000800 */
[----:B------:R-:W-:Y:S02]  /*5650*/  IADD3 R3, P0, RZ, -R23, RZ ;  /* 0x80000017ff037210 */ /* 0x000fe40007f1e0ff */
[----:B------:R-:W-:-:S03]  /*5660*/  I2FP.F32.U32 R7, R12 ;  /* 0x0000000c00077245 */ /* 0x000fc60000201000 */
[----:B------:R-:W1:Y:S01]  /*5670*/  LDC R6, c[0x0][0x618] ;  /* 0x00018600ff067b82 */ /* 0x000e620000000800 */
[----:B------:R-:W-:Y:S02]  /*5680*/  IMAD.X R5, RZ, RZ, ~R0, P0 ;  /* 0x000000ffff057224 */ /* 0x000fe400000e0e00 */
[----:B------:R-:W-:Y:S01]  /*5690*/  FMUL R7, R7, UR4 ;  /* 0x0000000407077c20 */ /* 0x000fe20008400000 */
[----:B------:R-:W-:Y:S01]  /*56a0*/  ULDC UR4, c[0x0][0x154] ;  /* 0x0000550000047ab9 */ /* 0x000fe20000000800 */
[-C--:B------:R-:W-:Y:S02]  /*56b0*/  IMAD R0, R5, R14.reuse, RZ ;  /* 0x0000000e05007224 */ /* 0x080fe400078e02ff */
[C---:B------:R-:W-:Y:S01]  /*56c0*/  IMAD.WIDE.U32 R4, R3.reuse, R14, R16 ;  /* 0x0000000e03047225 */ /* 0x040fe200078e0010 */
[----:B------:R-:W2:Y:S01]  /*56d0*/  LDC R8, c[0x0][0x608] ;  /* 0x00018200ff087b82 */ /* 0x000ea20000000800 */
[----:B------:R-:W3:Y:S02]  /*56e0*/  F2I.U32.TRUNC.NTZ R7, R7 ;  /* 0x0000000700077305 */ /* 0x000ee4000020f000 */
[----:B------:R-:W-:Y:S01]  /*56f0*/  IMAD R3, R3, R15, R0 ;  /* 0x0000000f03037224 */ /* 0x000fe200078e0200 */
[----:B------:R-:W-:-:S03]  /*5700*/  I2FP.F32.U32 R0, R20 ;  /* 0x0000001400007245 */ /* 0x000fc60000201000 */
[----:B------:R-:W-:Y:S01]  /*5710*/  IMAD.IADD R3, R5, 0x1, R3 ;  /* 0x0000000105037824 */ /* 0x000fe200078e0203 */
[----:B------:R-:W4:Y:S01]  /*5720*/  LDC R11, c[0x0][0x658] ;  /* 0x00019600ff0b7b82 */ /* 0x000f220000000800 */
[----:B0-----:R-:W-:-:S04]  /*5730*/  ISETP.NE.U32.AND P0, PT, R26, RZ, PT ;  /* 0x000000ff1a00720c */ /* 0x001fc80003f05070 */
[----:B------:R-:W-:-:S03]  /*5740*/  ISETP.NE.AND.EX P0, PT, R27, RZ, PT, P0 ;  /* 0x000000ff1b00720c */ /* 0x000fc60003f05300 */
[----:B------:R-:W0:Y:S01]  /*5750*/  LDC R9, c[0x0][0x144] ;  /* 0x00005100ff097b82 */ /* 0x000e220000000800 */
[-C--:B-1----:R-:W-:Y:S01]  /*5760*/  SHF.R.U64 R10, R4, R6.reuse, R3 ;  /* 0x00000006040a7219 */ /* 0x082fe20000001203 */
[----:B---3--:R-:W-:Y:S01]  /*5770*/  IMAD.MOV R7, RZ, RZ, -R7 ;  /* 0x000000ffff077224 */ /* 0x008fe200078e0a07 */
[----:B------:R-:W-:Y:S01]  /*5780*/  SHF.R.U32.HI R3, RZ, R6, R3 ;  /* 0x00000006ff037219 */ /* 0x000fe20000011603 */
[----:B------:R-:W-:-:S04]  /*5790*/  FMUL R6, R0, UR4 ;  /* 0x0000000400067c20 */ /* 0x000fc80008400000 */
[----:B------:R-:W1:Y:S01]  /*57a0*/  LDC R21, c[0x0][0x148] ;  /* 0x00005200ff157b82 */ /* 0x000e620000000800 */
[----:B------:R3:W0:Y:S01]  /*57b0*/  F2I.U32.TRUNC.NTZ R14, R6 ;  /* 0x00000006000e7305 */ /* 0x000622000020f000 */
[-CC-:B--2---:R-:W-:Y:S02]  /*57c0*/  SHF.R.U64 R13, R10, R8.reuse, R3.reuse ;  /* 0x000000080a0d7219 */ /* 0x184fe40000001203 */
[----:B------:R-:W-:-:S04]  /*57d0*/  SHF.R.U32.HI R0, RZ, R8, R3 ;  /* 0x00000008ff007219 */ /* 0x000fc80000011603 */
[----:B------:R-:W2:Y:S01]  /*57e0*/  LDC R24, c[0x0][0x600] ;  /* 0x00018000ff187b82 */ /* 0x000ea20000000800 */
[-CC-:B----4-:R-:W-:Y:S02]  /*57f0*/  SHF.R.U64 R15, R13, R11.reuse, R0.reuse ;  /* 0x0000000b0d0f7219 */ /* 0x190fe40000001200 */
[----:B------:R-:W-:-:S03]  /*5800*/  SHF.R.U32.HI R5, RZ, R11, R0 ;  /* 0x0000000bff057219 */ /* 0x000fc60000011600 */
[----:B------:R-:W-:Y:S02]  /*5810*/  IMAD.MOV.U32 R4, RZ, RZ, R15 ;  /* 0x000000ffff047224 */ /* 0x000fe400078e000f */
[----:B------:R-:W4:Y:S01]  /*5820*/  LDC R28, c[0x0][0x648] ;  /* 0x00019200ff1c7b82 */ /* 0x000f220000000800 */
[----:B0-----:R-:W-:-:S07]  /*5830*/  IMAD R25, R9, R7, R12 ;  /* 0x0000000709197224 */ /* 0x001fce00078e020c */
[----:B------:R-:W0:Y:S08]  /*5840*/  LDC R29, c[0x0][0x638] ;  /* 0x00018e00ff1d7b82 */ /* 0x000e300000000800 */
[----:B------:R-:W0:Y:S01]  /*5850*/  LDC R30, c[0x0][0x610] ;  /* 0x00018400ff1e7b82 */ /* 0x000e220000000800 */
[----:B-123--:R-:W-:Y:S05]  /*5860*/  @!P0 BRA `(.L_x_166) ;  /* 0x0000000000288947 */ /* 0x00efea0003800000 */
[----:B------:R-:W1:Y:S02]  /*5870*/  LDC R0, c[0x0][0x64c] ;  /* 0x00019300ff007b82 */ /* 0x000e640000000800 */
[----:B-1----:R-:W-:-:S05]  /*5880*/  IADD3 R3, P0, R15, R0, RZ ;  /* 0x000000000f037210 */ /* 0x002fca0007f1e0ff */
        /* <DEDUP_REMOVED lines=8> */
.L_x_166:
[----:B------:R-:W-:Y:S01]  /*5910*/  ISETP.NE.AND P0, PT, R2, 0x1, PT ;  /* 0x000000010200780c */ /* 0x000fe20003f05270 */
[----:B------:R-:W-:Y:S01]  /*5920*/  IMAD.MOV R14, RZ, RZ, -R14 ;  /* 0x000000ffff0e7224 */ /* 0x000fe200078e0a0e */
[----:B----4-:R-:W-:Y:S01]  /*5930*/  SHF.R.U64 R3, R4, R28, R5 ;  /* 0x0000001c04037219 */ /* 0x010fe20000001205 */
[----:B------:R-:W-:Y:S01]  /*5940*/  VIADD R5, R24, 0xffffffff ;  /* 0xffffffff18057836 */ /* 0x000fe20000000000 */
[----:B------:R-:W-:-:S03]  /*5950*/  LOP3.LUT R0, R13, R96, RZ, 0xc0, !PT ;  /* 0x000000600d007212 */ /* 0x000fc600078ec0ff */
[----:B------:R-:W-:Y:S01]  /*5960*/  IMAD.MOV R4, RZ, RZ, -R3 ;  /* 0x000000ffff047224 */ /* 0x000fe200078e0a03 */
[----:B------:R-:W-:Y:S01]  /*5970*/  LOP3.LUT R10, R10, R5, RZ, 0xc0, !PT ;  /* 0x000000050a0a7212 */ /* 0x000fe200078ec0ff */
[----:B------:R-:W-:Y:S02]  /*5980*/  IMAD R0, R93, R3, R0 ;  /* 0x000000035d007224 */ /* 0x000fe400078e0200 */
[----:B0-----:R-:W-:Y:S02]  /*5990*/  IMAD R3, R4, R29, R15 ;  /* 0x0000001d04037224 */ /* 0x001fe400078e020f */
[----:B------:R-:W-:Y:S02]  /*59a0*/  @P0 IMAD R25, R21, R14, R20 ;  /* 0x0000000e15190224 */ /* 0x000fe400078e0214 */
[----:B------:R-:W-:Y:S02]  /*59b0*/  IMAD R5, R3, R24, R10 ;  /* 0x0000001803057224 */ /* 0x000fe400078e020a */
[----:B------:R-:W-:-:S02]  /*59c0*/  IMAD R0, R0, R30, R25 ;  /* 0x0000001e00007224 */ /* 0x000fc400078e0219 */
[----:B------:R-:W-:-:S03]  /*59d0*/  IMAD.MOV.U32 R4, RZ, RZ, 0x1 ;  /* 0x00000001ff047424 */ /* 0x000fc600078e00ff */
[----:B------:R-:W-:Y:S02]  /*59e0*/  SEL R100, R5, R0, !P0 ;  /* 0x0000000005647207 */ /* 0x000fe40004000000 */
[----:B------:R-:W-:Y:S02]  /*59f0*/  PRMT R3, R4, 0x7610, R3 ;  /* 0x0000761004037816 */ /* 0x000fe40000000003 */
[----:B------:R-:W-:-:S07]  /*5a00*/  SEL R0, R0, R5, !P0 ;  /* 0x0000000500007207 */ /* 0x000fce0004000000 */
.L_x_164:
[----:B------:R-:W-:Y:S01]  /*5a10*/  LOP3.LUT P0, RZ, R3, 0xff, RZ, 0xc0, !PT ;  /* 0x000000ff03ff7812 */ /* 0x000fe2000780c0ff */
[----:B------:R-:W-:-:S12]  /*5a20*/  IMAD.MOV.U32 R99, RZ, RZ, R0 ;  /* 0x000000ffff637224 */ /* 0x000fd800078e0000 */
[----:B------:R-:W-:Y:S05]  /*5a30*/  @P0 BRA `(.L_x_167) ;  /* 0xffffffbc00480947 */ /* 0x000fea000383ffff */
[----:B------:R-:W-:Y:S05]  /*5a40*/  EXIT ;  /* 0x000000000000794d */ /* 0x000fea0003800000 */
.L_x_8:
        /* <DEDUP_REMOVED lines=26> */
.L_x_169:
[----:B------:R-:W0:Y:S01]  /*5bf0*/  LDC.64 R32, c[0x0][0x640] ;  /* 0x00019000ff207b82 */ /* 0x000e220000000a00 */
[-CC-:B------:R-:W-:Y:S01]  /*5c00*/  SHF.R.U64 R22, R14, R8.reuse, R15.reuse ;  /* 0x000000080e167219 */ /* 0x180fe2000000120f */
[----:B------:R-:W-:Y:S01]  /*5c10*/  IMAD.MOV.U32 R25, RZ, RZ, 0x1 ;  /* 0x00000001ff197424 */ /* 0x000fe200078e00ff */
[----:B------:R-:W-:Y:S02]  /*5c20*/  SHF.R.U32.HI R7, RZ, R8, R15 ;  /* 0x00000008ff077219 */ /* 0x000fe4000001160f */
[----:B------:R-:W-:-:S03]  /*5c30*/  IADD3 R13, P0, RZ, -R22, RZ ;  /* 0x80000016ff0d7210 */ /* 0x000fc60007f1e0ff */
[----:B------:R-:W1:Y:S02]  /*5c40*/  LDC R12, c[0x0][0x618] ;  /* 0x00018600ff0c7b82 */ /* 0x000e640000000800 */
[----:B------:R-:W-:Y:S02]  /*5c50*/  IMAD.X R7, RZ, RZ, ~R7, P0 ;  /* 0x000000ffff077224 */ /* 0x000fe400000e0e07 */
[----:B------:R-:W-:-:S04]  /*5c60*/  IMAD.WIDE.U32 R10, R13, R26, R16 ;  /* 0x0000001a0d0a7225 */ /* 0x000fc800078e0010 */
[----:B------:R-:W2:Y:S01]  /*5c70*/  LDC R14, c[0x0][0x608] ;  /* 0x00018200ff0e7b82 */ /* 0x000ea20000000800 */
[----:B------:R-:W-:-:S04]  /*5c80*/  IMAD R8, R7, R26, RZ ;  /* 0x0000001a07087224 */ /* 0x000fc800078e02ff */
[----:B------:R-:W-:-:S03]  /*5c90*/  IMAD R7, R13, R27, R8 ;  /* 0x0000001b0d077224 */ /* 0x000fc600078e0208 */
[----:B------:R-:W3:Y:S01]  /*5ca0*/  LDC R30, c[0x0][0x658] ;  /* 0x00019600ff1e7b82 */ /* 0x000ee20000000800 */
[----:B------:R-:W-:Y:S01]  /*5cb0*/  IMAD.IADD R7, R11, 0x1, R7 ;  /* 0x000000010b077824 */ /* 0x000fe200078e0207 */
[----:B0-----:R-:W-:Y:S01]  /*5cc0*/  ISETP.NE.U32.AND P0, PT, R32, RZ, PT ;  /* 0x000000ff2000720c */ /* 0x001fe20003f05070 */
[----:B------:R-:W-:-:S03]  /*5cd0*/  IMAD.MOV.U32 R11, RZ, RZ, -0x1 ;  /* 0xffffffffff0b7424 */ /* 0x000fc600078e00ff */
        /* <DEDUP_REMOVED lines=8> */
[-C--:B---3--:R-:W-:Y:S02]  /*5d60*/  SHF.L.U32 R10, R11, R30.reuse, RZ ;  /* 0x0000001e0b0a7219 */ /* 0x088fe400000006ff */
[--C-:B------:R-:W-:Y:S02]  /*5d70*/  SHF.R.U64 R28, R26, R30, R7.reuse ;  /* 0x0000001e1a1c7219 */ /* 0x100fe40000001207 */
[----:B------:R-:W-:Y:S02]  /*5d80*/  LOP3.LUT R27, RZ, R10, RZ, 0x33, !PT ;  /* 0x0000000aff1b7212 */ /* 0x000fe400078e33ff */
[----:B------:R-:W-:Y:S01]  /*5d90*/  SHF.R.U32.HI R11, RZ, R30, R7 ;  /* 0x0000001eff0b7219 */ /* 0x000fe20000011607 */
[----:B------:R-:W3:Y:S01]  /*5da0*/  LDC R29, c[0x0][0x610] ;  /* 0x00018400ff1d7b82 */ /* 0x000ee20000000800 */
[----:B------:R-:W-:Y:S01]  /*5db0*/  IMAD.MOV.U32 R10, RZ, RZ, R28 ;  /* 0x000000ffff0a7224 */ /* 0x000fe200078e001c */
[----:B------:R-:W-:Y:S06]  /*5dc0*/  @!P0 BRA `(.L_x_170) ;  /* 0x0000000000288947 */ /* 0x000fec0003800000 */
        /* <DEDUP_REMOVED lines=10> */
.L_x_170:
[----:B------:R-:W-:Y:S02]  /*5e70*/  ISETP.NE.AND P0, PT, R2, 0x1, PT ;  /* 0x000000010200780c */ /* 0x000fe40003f05270 */
[----:B-1----:R-:W-:Y:S01]  /*5e80*/  SHF.R.U64 R8, R10, R8, R11 ;  /* 0x000000080a087219 */ /* 0x002fe2000000120b */
[----:B0-----:R-:W-:Y:S01]  /*5e90*/  VIADD R11, R21, 0xffffffff ;  /* 0xffffffff150b7836 */ /* 0x001fe20000000000 */
[----:B------:R-:W-:Y:S02]  /*5ea0*/  SHF.L.U32 R25, R25, R30, RZ ;  /* 0x0000001e19197219 */ /* 0x000fe400000006ff */
[----:B------:R-:W-:Y:S01]  /*5eb0*/  LOP3.LUT R5, R26, R27, RZ, 0xc0, !PT ;  /* 0x0000001b1a057212 */ /* 0x000fe200078ec0ff */
[----:B------:R-:W-:-:S04]  /*5ec0*/  IMAD.MOV R7, RZ, RZ, -R8 ;  /* 0x000000ffff077224 */ /* 0x000fc800078e0a08 */
[----:B------:R-:W-:Y:S02]  /*5ed0*/  IMAD R5, R25, R8, R5 ;  /* 0x0000000819057224 */ /* 0x000fe400078e0205 */
[----:B------:R-:W-:Y:S01]  /*5ee0*/  @P0 IMAD R6, R9, R24, R4 ;  /* 0x0000001809060224 */ /* 0x000fe200078e0204 */
[----:B------:R-:W-:Y:S01]  /*5ef0*/  LOP3.LUT R9, R20, R11, RZ, 0xc0, !PT ;  /* 0x0000000b14097212 */ /* 0x000fe200078ec0ff */
[----:B--2---:R-:W-:Y:S02]  /*5f00*/  IMAD R4, R7, R23, R28 ;  /* 0x0000001707047224 */ /* 0x004fe400078e021c */
[----:B---3--:R-:W-:Y:S02]  /*5f10*/  IMAD R6, R5, R29, R6 ;  /* 0x0000001d05067224 */ /* 0x008fe400078e0206 */
[----:B------:R-:W-:Y:S02]  /*5f20*/  IMAD R5, R4, R21, R9 ;  /* 0x0000001504057224 */ /* 0x000fe400078e0209 */
[----:B------:R-:W-:-:S02]  /*5f30*/  IMAD.MOV.U32 R8, RZ, RZ, 0x1 ;  /* 0x00000001ff087424 */ /* 0x000fc400078e00ff */
[----:B------:R-:W-:Y:S01]  /*5f40*/  IMAD.MOV.U32 R7, RZ, RZ, R22 ;  /* 0x000000ffff077224 */ /* 0x000fe200078e0016 */
[----:B------:R-:W-:Y:S02]  /*5f50*/  SEL R21, R5, R6, !P0 ;  /* 0x0000000605157207 */ /* 0x000fe40004000000 */
[----:B------:R-:W-:-:S07]  /*5f60*/  SEL R20, R6, R5, !P0 ;  /* 0x0000000506147207 */ /* 0x000fce0004000000 */
.L_x_168:
[----:B------:R-:W-:-:S08]  /*5f70*/  NOP ;  /* 0x0000000000007918 */ /* 0x000fd00000000000 */
[----:B------:R-:W0:-:S00]  /*5f80*/  USETMAXREG.DEALLOC.CTAPOOL 0x28 ;  /* 0x00000028000079c8 */ /* 0x000e0000080e0500 */
[----:B0-----:R-:W-:-:S13]  /*5f90*/  ISETP.NE.AND P0, PT, R3, RZ, PT ;  /* 0x000000ff0300720c */ /* 0x001fda0003f05270 */
[----:B------:R-:W-:Y:S05]  /*5fa0*/  @P0 EXIT ;  /* 0x000000000000094d */ /* 0x000fea0003800000 */
[----:B------:R-:W-:Y:S01]  /*5fb0*/  LOP3.LUT P0, RZ, R8, 0xff, RZ, 0xc0, !PT ;  /* 0x000000ff08ff7812 */ /* 0x000fe2000780c0ff */
[----:B------:R-:W-:Y:S02]  /*5fc0*/  IMAD.MOV.U32 R3, RZ, RZ, 0x1 ;  /* 0x00000001ff037424 */ /* 0x000fe400078e00ff */
[----:B------:R-:W-:-:S10]  /*5fd0*/  IMAD.MOV.U32 R8, RZ, RZ, RZ ;  /* 0x000000ffff087224 */ /* 0x000fd400078e00ff */
[----:B------:R-:W-:Y:S05]  /*5fe0*/  @!P0 BRA `(.L_x_171) ;  /* 0x0000000c002c8947 */ /* 0x000fea0003800000 */
[----:B------:R-:W0:Y:S01]  /*5ff0*/  LDC R3, c[0x0][0x28c] ;  /* 0x0000a300ff037b82 */ /* 0x000e220000000800 */
[----:B------:R-:W1:Y:S01]  /*6000*/  S2R R12, SR_CgaCtaId ;  /* 0x00000000000c7919 */ /* 0x000e620000008800 */
[----:B------:R-:W-:Y:S01]  /*6010*/  ULDC UR5, c[0x0][0x658] ;  /* 0x0001960000057ab9 */ /* 0x000fe20000000800 */
[----:B------:R-:W-:Y:S01]  /*6020*/  UMOV UR6, 0xffffffff ;  /* 0xffffffff00067882 */ /* 0x000fe20000000000 */
[----:B------:R-:W-:Y:S01]  /*6030*/  BSSY B0, `(.L_x_171) ;  /* 0x00000c6000007945 */ /* 0x000fe20003800000 */
[----:B------:R-:W-:Y:S01]  /*6040*/  USHF.L.U32 UR6, UR6, UR5, URZ ;  /* 0x0000000506067299 */ /* 0x000fe2000800063f */
[----:B------:R-:W-:Y:S01]  /*6050*/  IMAD.MOV.U32 R10, RZ, RZ, 0x1 ;  /* 0x00000001ff0a7424 */ /* 0x000fe200078e00ff */
[----:B------:R-:W-:Y:S01]  /*6060*/  LOP3.LUT R9, R18, 0x2, RZ, 0xfc, !PT ;  /* 0x0000000212097812 */ /* 0x000fe200078efcff */
[----:B------:R-:W-:Y:S01]  /*6070*/  IMAD.MOV.U32 R8, RZ, RZ, RZ ;  /* 0x000000ffff087224 */ /* 0x000fe200078e00ff */
[----:B------:R-:W-:Y:S01]  /*6080*/  ULDC UR4, c[0x0][0x600] ;  /* 0x0001800000047ab9 */ /* 0x000fe20000000800 */
[----:B------:R-:W-:Y:S01]  /*6090*/  UMOV UR7, 0x1 ;  /* 0x0000000100077882 */ /* 0x000fe20000000000 */
[----:B------:R-:W-:-:S02]  /*60a0*/  UIADD3 UR15, UR4, -0x1, URZ ;  /* 0xffffffff040f7890 */ /* 0x000fc4000fffe03f */
[----:B------:R-:W-:Y:S02]  /*60b0*/  USHF.L.U32 UR17, UR7, UR5, URZ ;  /* 0x0000000507117299 */ /* 0x000fe4000800063f */
[----:B------:R-:W-:Y:S01]  /*60c0*/  ULOP3.LUT UR16, URZ, UR6, URZ, 0x33, !UPT ;  /* 0x000000063f107292 */ /* 0x000fe2000f8e333f */
[----:B------:R-:W-:Y:S01]  /*60d0*/  ULDC.64 UR20, c[0x0][0x198] ;  /* 0x0000660000147ab9 */ /* 0x000fe20000000a00 */
[----:B0-----:R-:W-:-:S05]  /*60e0*/  VIADD R3, R3, 0x1f ;  /* 0x0000001f03037836 */ /* 0x001fca0000000000 */
[----:B------:R-:W-:-:S04]  /*60f0*/  SHF.R.S32.HI R4, RZ, 0x1f, R3 ;  /* 0x0000001fff047819 */ /* 0x000fc80000011403 */
[----:B------:R-:W-:Y:S01]  /*6100*/  LEA.HI R11, R4, R3, RZ, 0x5 ;  /* 0x00000003040b7211 */ /* 0x000fe200078f28ff */
[C---:B-1----:R-:W-:Y:S02]  /*6110*/  IMAD.SHL.U32 R4, R12.reuse, 0x800, RZ ;  /* 0x000008000c047824 */ /* 0x042fe400078e00ff */
[----:B------:R-:W-:Y:S01]  /*6120*/  IMAD.SHL.U32 R12, R12, 0x40, RZ ;  /* 0x000000400c0c7824 */ /* 0x000fe200078e00ff */
[----:B------:R-:W-:Y:S01]  /*6130*/  SHF.R.S32.HI R11, RZ, 0x5, R11 ;  /* 0x00000005ff0b7819 */ /* 0x000fe2000001140b */
[----:B------:R-:W-:Y:S01]  /*6140*/  IMAD.MOV.U32 R3, RZ, RZ, 0x1 ;  /* 0x00000001ff037424 */ /* 0x000fe200078e00ff */
[----:B------:R-:W-:Y:S02]  /*6150*/  LOP3.LUT R4, R4, 0x800, RZ, 0xc0, !PT ;  /* 0x0000080004047812 */ /* 0x000fe400078ec0ff */
[----:B------:R-:W-:Y:S01]  /*6160*/  LOP3.LUT R12, R12, 0x40, RZ, 0xc0, !PT ;  /* 0x000000400c0c7812 */ /* 0x000fe200078ec0ff */
[----:B------:R-:W-:Y:S01]  /*6170*/  VIADD R19, R11, 0x1 ;  /* 0x000000010b137836 */ /* 0x000fe20000000000 */
[----:B------:R-:W-:-:S07]  /*6180*/  LOP3.LUT R13, R4, 0x1c280, RZ, 0xfc, !PT ;  /* 0x0001c280040d7812 */ /* 0x000fce00078efcff */
.L_x_182:
[----:B------:R-:W-:-:S03]  /*6190*/  UMOV UR4, 0xffffffff ;  /* 0xffffffff00047882 */ /* 0x000fc60000000000 */
[----:B------:R-:W-:Y:S05]  /*61a0*/  BRA.DIV UR4, `(.L_x_172) ;  /* 0x0000001e04047947 */ /* 0x000fea000b800000 */
[----:B------:R-:W-:-:S13]  /*61b0*/  ELECT P6, URZ, PT ;  /* 0x00000000003f782f */ /* 0x000fda00038c0000 */
.L_x_217:
[----:B------:R-:W0:Y:S01]  /*61c0*/  LDC R4, c[0x0][0x28c] ;  /* 0x0000a300ff047b82 */ /* 0x000e220000000800 */
[----:B------:R-:W-:Y:S01]  /*61d0*/  BSSY B1, `(.L_x_173) ;  /* 0x0000038000017945 */ /* 0x000fe20003800000 */
[----:B0-----:R-:W-:-:S13]  /*61e0*/  ISETP.LT.OR P6, PT, R4, 0x1, !P6 ;  /* 0x000000010400780c */ /* 0x001fda00077c1670 */
[----:B------:R-:W-:Y:S05]  /*61f0*/  @P6 BRA `(.L_x_174) ;  /* 0x0000000000d46947 */ /* 0x000fea0003800000 */
[----:B------:R-:W-:Y:S02]  /*6200*/  IMAD R21, R21, 0x80, R12 ;  /* 0x0000008015157824 */ /* 0x000fe400078e020c */
[----:B------:R-:W-:Y:S02]  /*6210*/  IMAD.SHL.U32 R20, R20, 0x80, RZ ;  /* 0x0000008014147824 */ /* 0x000fe400078e00ff */
[----:B------:R-:W-:Y:S02]  /*6220*/  IMAD.MOV.U32 R22, RZ, RZ, RZ ;  /* 0x000000ffff167224 */ /* 0x000fe400078e00ff */
[----:B------:R-:W-:Y:S02]  /*6230*/  IMAD.MOV.U32 R4, RZ, RZ, R19 ;  /* 0x000000ffff047224 */ /* 0x000fe400078e0013 */
[----:B------:R-:W-:Y:S02]  /*6240*/  IMAD.MOV.U32 R5, RZ, RZ, R3 ;  /* 0x000000ffff057224 */ /* 0x000fe400078e0003 */
[----:B------:R-:W-:-:S07]  /*6250*/  IMAD.MOV.U32 R6, RZ, RZ, R8 ;  /* 0x000000ffff067224 */ /* 0x000fce00078e0008 */
.L_x_177:
[----:B------:R-:W0:Y:S01]  /*6260*/  S2R R15, SR_CgaCtaId ;  /* 0x00000000000f7919 */ /* 0x000e220000008800 */
[----:B------:R-:W-:Y:S02]  /*6270*/  MOV R14, 0x400 ;  /* 0x00000400000e7802 */ /* 0x000fe40000000f00 */
[----:B------:R-:W-:Y:S02]  /*6280*/  ISETP.NE.AND P1, PT, R0, RZ, PT ;  /* 0x000000ff0000720c */ /* 0x000fe40003f25270 */
[----:B0-----:R-:W-:Y:S02]  /*6290*/  LEA R25, R15, R14, 0x18 ;  /* 0x0000000e0f197211 */ /* 0x001fe400078ec0ff */
[----:B------:R-:W-:-:S09]  /*62a0*/  SHF.L.U32 R14, R5, 0x1f, RZ ;  /* 0x0000001f050e7819 */ /* 0x000fd200000006ff */
[----:B------:R-:W0:Y:S01]  /*62b0*/  @!P1 LDC R15, c[0x0][0x500] ;  /* 0x00014000ff0f9b82 */ /* 0x000e220000000800 */
[----:B------:R-:W-:-:S04]  /*62c0*/  IMAD R23, R6, 0x8, R25 ;  /* 0x0000000806177824 */ /* 0x000fc800078e0219 */
[----:B------:R-:W1:Y:S02]  /*62d0*/  SYNCS.PHASECHK.TRANS64.TRYWAIT P0, [R23+URZ+0xe0], R14 ;  /* 0x0000e00e170075a7 */ /* 0x000e64000800017f */
[----:B-1----:R-:W-:Y:S05]  /*62e0*/  @!P0 BRA `(.L_x_175) ;  /* 0x0000001800d48947 */ /* 0x002fea0003800000 */
.L_x_218:
[----:B-1----:R-:W-:Y:S01]  /*62f0*/  PRMT R14, R9, 0x9910, RZ ;  /* 0x00009910090e7816 */ /* 0x002fe200000000ff */
[----:B0-----:R0:W-:Y:S03]  /*6300*/  @!P1 SYNCS.ARRIVE.TRANS64 RZ, [R23+URZ], R15 ;  /* 0x0000000f17ff99a7 */ /* 0x0011e6000800003f */
[----:B------:R-:W-:-:S13]  /*6310*/  ISETP.NE.AND P0, PT, R14, 0x2, PT ;  /* 0x000000020e00780c */ /* 0x000fda0003f05270 */
[----:B0-----:R-:W-:Y:S05]  /*6320*/  @P0 BRA `(.L_x_176) ;  /* 0x0000000000040947 */ /* 0x001fea0003800000 */
[----:B------:R-:W-:Y:S01]  /*6330*/  BPT.TRAP 0x1 ;  /* 0x000000040000795c */ /* 0x000fe20000300000 */
.L_x_176:
[----:B------:R-:W-:Y:S01]  /*6340*/  R2UR UR13, R25 ;  /* 0x00000000190d72ca */ /* 0x000fe200000e0000 */
[C---:B------:R-:W-:Y:S01]  /*6350*/  IMAD R25, R6.reuse, 0x1000, R25 ;  /* 0x0000100006197824 */ /* 0x040fe200078e0219 */
[----:B------:R-:W-:Y:S01]  /*6360*/  R2UR UR9, R23 ;  /* 0x00000000170972ca */ /* 0x000fe200000e0000 */
[----:B------:R-:W-:Y:S01]  /*6370*/  IMAD R14, R6, 0x1000, R13 ;  /* 0x00001000060e7824 */ /* 0x000fe200078e020d */
[----:B------:R-:W-:Y:S01]  /*6380*/  UIADD3 UR4, UP0, UR20, 0xf0, URZ ;  /* 0x000000f014047890 */ /* 0x000fe2000ff1e03f */
[----:B------:R-:W-:Y:S01]  /*6390*/  VIADD R4, R4, 0xffffffff ;  /* 0xffffffff04047836 */ /* 0x000fe20000000000 */
[----:B------:R-:W-:Y:S01]  /*63a0*/  R2UR UR5, R25 ;  /* 0x00000000190572ca */ /* 0x000fe200000e0000 */
[----:B------:R-:W-:Y:S01]  /*63b0*/  UIADD3 UR22, UP1, UR20, 0x1f0, URZ ;  /* 0x000001f014167890 */ /* 0x000fe2000ff3e03f */
[----:B------:R-:W-:Y:S01]  /*63c0*/  R2UR UR8, R14 ;  /* 0x000000000e0872ca */ /* 0x000fe200000e0000 */
[----:B------:R-:W-:Y:S01]  /*63d0*/  VIADD R6, R6, 0x1 ;  /* 0x0000000106067836 */ /* 0x000fe20000000000 */
[----:B------:R-:W-:Y:S01]  /*63e0*/  R2UR UR11, R20 ;  /* 0x00000000140b72ca */ /* 0x000fe200000e0000 */
[----:B------:R-:W-:Y:S01]  /*63f0*/  UIADD3.X UR23, URZ, UR21, URZ, UP1, !UPT ;  /* 0x000000153f177290 */ /* 0x000fe20008ffe43f */
[----:B------:R-:W-:Y:S01]  /*6400*/  R2UR UR10, R22 ;  /* 0x00000000160a72ca */ /* 0x000fe200000e0000 */
[----:B------:R-:W-:Y:S01]  /*6410*/  UMOV UR6, 0x0 ;  /* 0x0000000000067882 */ /* 0x000fe20000000000 */
[----:B------:R-:W-:Y:S01]  /*6420*/  R2UR UR12, R7 ;  /* 0x00000000070c72ca */ /* 0x000fe200000e0000 */
[----:B------:R-:W-:Y:S01]  /*6430*/  UMOV UR7, 0x10000000 ;  /* 0x1000000000077882 */ /* 0x000fe20000000000 */
[----:B------:R-:W-:Y:S01]  /*6440*/  R2UR UR18, R21 ;  /* 0x00000000151272ca */ /* 0x000fe200000e0000 */
[----:B------:R-:W-:Y:S01]  /*6450*/  UMOV UR19, 0x30000 ;  /* 0x0003000000137882 */ /* 0x000fe20000000000 */
[----:B------:R-:W-:Y:S01]  /*6460*/  ISETP.GT.AND P1, PT, R4, 0x1, PT ;  /* 0x000000010400780c */ /* 0x000fe20003f24270 */
[----:B------:R-:W-:Y:S01]  /*6470*/  UIADD3 UR14, UR5, 0x280, URZ ;  /* 0x00000280050e7890 */ /* 0x000fe2000fffe03f */
[----:B------:R-:W-:Y:S01]  /*6480*/  ISETP.NE.AND P0, PT, R6, 0x1c, PT ;  /* 0x0000001c0600780c */ /* 0x000fe20003f05270 */
[----:B------:R-:W-:Y:S01]  /*6490*/  UIADD3.X UR5, URZ, UR21, URZ, UP0, !UPT ;  /* 0x000000153f057290 */ /* 0x000fe200087fe43f */
[----:B------:R-:W-:Y:S01]  /*64a0*/  VIADD R22, R22, 0x20 ;  /* 0x0000002016167836 */ /* 0x000fe20000000000 */
[----:B------:R-:W-:Y:S01]  /*64b0*/  UIADD3 UR13, UR13, UR8, URZ ;  /* 0x000000080d0d7290 */ /* 0x000fe2000fffe03f */
[----:B------:R-:W-:-:S02]  /*64c0*/  SEL R14, RZ, 0x1, P0 ;  /* 0x00000001ff0e7807 */ /* 0x000fc40000000000 */
[----:B------:R-:W-:Y:S01]  /*64d0*/  UMOV UR8, UR14 ;  /* 0x0000000e00087c82 */ /* 0x000fe20008000000 */
[----:B------:R-:W-:Y:S02]  /*64e0*/  SEL R6, R6, RZ, P0 ;  /* 0x000000ff06067207 */ /* 0x000fe40000000000 */
[----:B------:R-:W-:Y:S01]  /*64f0*/  LOP3.LUT R5, R5, R14, RZ, 0x3c, !PT ;  /* 0x0000000e05057212 */ /* 0x000fe200078e3cff */
[----:B------:R0:W-:Y:S02]  /*6500*/  UTMALDG.3D [UR8], [UR4], desc[UR6] ;  /* 0x00000608040075b4 */ /* 0x0001e40008011000 */
[----:B0-----:R-:W-:Y:S01]  /*6510*/  UMOV UR11, UR18 ;  /* 0x00000012000b7c82 */ /* 0x001fe20008000000 */
[----:B------:R-:W-:Y:S02]  /*6520*/  UMOV UR8, UR13 ;  /* 0x0000000d00087c82 */ /* 0x000fe40008000000 */
[----:B------:R0:W-:Y:S02]  /*6530*/  UTMALDG.3D.MULTICAST [UR8], [UR22], UR19, desc[UR6] ;  /* 0x00000608160073b4 */ /* 0x0001e40008011813 */
[----:B0-----:R-:W-:Y:S05]  /*6540*/  @P1 BRA `(.L_x_177) ;  /* 0xfffffffc00441947 */ /* 0x001fea000383ffff */
.L_x_174:
[----:B------:R-:W-:Y:S05]  /*6550*/  BSYNC B1 ;  /* 0x0000000000017941 */ /* 0x000fea0003800000 */
.L_x_173:
[----:B------:R-:W-:Y:S01]  /*6560*/  LOP3.LUT P2, RZ, R10, 0xff, RZ, 0xc0, !PT ;  /* 0x000000ff0aff7812 */ /* 0x000fe2000784c0ff */
[C---:B------:R-:W-:Y:S01]  /*6570*/  IMAD.IADD R7, R11.reuse, 0x1, R8 ;  /* 0x000000010b077824 */ /* 0x040fe200078e0208 */
[----:B------:R-:W-:Y:S01]  /*6580*/  ULDC.64 UR4, c[0x0][0x650] ;  /* 0x0001940000047ab9 */ /* 0x000fe20000000a00 */
[----:B------:R-:W-:Y:S01]  /*6590*/  ISETP.GE.U32.AND P1, PT, R11, 0x1c, PT ;  /* 0x0000001c0b00780c */ /* 0x000fe20003f26070 */
[----:B------:R-:W-:Y:S01]  /*65a0*/  BSSY B1, `(.L_x_178) ;  /* 0x000006c000017945 */ /* 0x000fe20003800000 */
[----:B------:R-:W-:Y:S01]  /*65b0*/  IMAD.MOV.U32 R20, RZ, RZ, -0x1 ;  /* 0xffffffffff147424 */ /* 0x000fe200078e00ff */
[----:B------:R-:W-:Y:S01]  /*65c0*/  ISETP.GT.U32.AND P0, PT, R7, 0x1b, PT ;  /* 0x0000001b0700780c */ /* 0x000fe20003f04070 */
[----:B------:R-:W-:Y:S01]  /*65d0*/  IMAD.MOV.U32 R21, RZ, RZ, -0x1 ;  /* 0xffffffffff157424 */ /* 0x000fe200078e00ff */
[----:B------:R-:W-:Y:S02]  /*65e0*/  PRMT R10, RZ, 0x7610, R10 ;  /* 0x00007610ff0a7816 */ /* 0x000fe4000000000a */
[----:B------:R-:W-:-:S03]  /*65f0*/  ISETP.LT.U32.AND P0, PT, R11, 0x1c, P0 ;  /* 0x0000001c0b00780c */ /* 0x000fc60000701070 */
[----:B------:R-:W0:Y:S01]  /*6600*/  @P2 S2R R5, SR_CgaCtaId ;  /* 0x0000000000052919 */ /* 0x000e220000008800 */
[----:B------:R-:W-:Y:S02]  /*6610*/  @P2 MOV R4, 0x400 ;  /* 0x0000040000042802 */ /* 0x000fe40000000f00 */
[----:B------:R-:W-:-:S04]  /*6620*/  SEL R6, RZ, 0x1, !P0 ;  /* 0x00000001ff067807 */ /* 0x000fc80004000000 */
[----:B------:R-:W-:Y:S02]  /*6630*/  LOP3.LUT R3, R3, R6, RZ, 0x3c, !PT ;  /* 0x0000000603037212 */ /* 0x000fe400078e3cff */
[----:B0-----:R-:W-:-:S04]  /*6640*/  @P2 LEA R4, R5, R4, 0x18 ;  /* 0x0000000405042211 */ /* 0x001fc800078ec0ff */
[----:B------:R0:W-:Y:S01]  /*6650*/  @P2 SYNCS.ARRIVE.TRANS64.A1T0 RZ, [R4+URZ+0x1d8], RZ ;  /* 0x0001d8ff04ff29a7 */ /* 0x0001e2000810003f */
[----:B------:R-:W-:-:S04]  /*6660*/  IADD3 R16, P2, R16, UR36, RZ ;  /* 0x0000002410107c10 */ /* 0x000fc8000ff5e0ff */
[----:B------:R-:W-:Y:S02]  /*6670*/  IADD3.X R17, R17, UR42, RZ, P2, !PT ;  /* 0x0000002a11117c10 */ /* 0x000fe400097fe4ff */
[----:B------:R-:W-:Y:S02]  /*6680*/  ISETP.GE.U32.AND P0, PT, R16, UR4, PT ;  /* 0x0000000410007c0c */ /* 0x000fe4000bf06070 */
[----:B0-----:R-:W-:Y:S02]  /*6690*/  SHF.R.U32.HI R4, RZ, 0x2, R7 ;  /* 0x00000002ff047819 */ /* 0x001fe40000011607 */
[----:B------:R-:W-:-:S03]  /*66a0*/  ISETP.GE.U32.AND.EX P0, PT, R17, UR5, PT, P0 ;  /* 0x0000000511007c0c */ /* 0x000fc6000bf06100 */
[----:B------:R-:W-:-:S04]  /*66b0*/  IMAD.WIDE.U32 R4, R4, 0x24924925, RZ ;  /* 0x2492492504047825 */ /* 0x000fc800078e00ff */
[----:B------:R-:W-:Y:S01]  /*66c0*/  IMAD R8, R5, -0x1c, R7 ;  /* 0xffffffe405087824 */ /* 0x000fe200078e0207 */
[----:B------:R-:W-:Y:S01]  /*66d0*/  @P1 LOP3.LUT R3, R3, 0x1, R5, 0x78, !PT ;  /* 0x0000000103031812 */ /* 0x000fe200078e7805 */
[----:B------:R-:W-:Y:S01]  /*66e0*/  IMAD.MOV.U32 R7, RZ, RZ, -0x1 ;  /* 0xffffffffff077424 */ /* 0x000fe200078e00ff */
[----:B------:R-:W-:-:S03]  /*66f0*/  PRMT R4, RZ, 0x7610, R4 ;  /* 0x00007610ff047816 */ /* 0x000fc60000000004 */
[----:B------:R-:W-:Y:S05]  /*6700*/  @P0 BRA `(.L_x_179) ;  /* 0x0000000400540947 */ /* 0x000fea0003800000 */
[----:B------:R-:W0:Y:S01]  /*6710*/  S2R R15, SR_CTAID.X ;  /* 0x00000000000f7919 */ /* 0x000e220000002500 */
[----:B------:R-:W-:Y:S01]  /*6720*/  ULDC.64 UR4, c[0x0][0x628] ;  /* 0x00018a0000047ab9 */ /* 0x000fe20000000a00 */
[----:B------:R-:W-:Y:S01]  /*6730*/  ULDC UR7, c[0x0][0x630] ;  /* 0x00018c0000077ab9 */ /* 0x000fe20000000800 */
[----:B------:R-:W-:Y:S01]  /*6740*/  ISETP.NE.U32.AND P0, PT, RZ, UR4, PT ;  /* 0x00000004ff007c0c */ /* 0x000fe2000bf05070 */
[----:B------:R-:W1:Y:S01]  /*6750*/  S2R R20, SR_CTAID.Y ;  /* 0x0000000000147919 */ /* 0x000e620000002600 */
[----:B------:R-:W-:Y:S01]  /*6760*/  ULDC UR8, c[0x0][0x150] ;  /* 0x0000540000087ab9 */ /* 0x000fe20000000800 */
[----:B------:R-:W-:Y:S01]  /*6770*/  IMAD.MOV.U32 R4, RZ, RZ, R16 ;  /* 0x000000ffff047224 */ /* 0x000fe200078e0010 */
[----:B------:R-:W-:Y:S01]  /*6780*/  ISETP.NE.AND.EX P0, PT, RZ, UR5, PT, P0 ;  /* 0x00000005ff007c0c */ /* 0x000fe2000bf05300 */
[----:B------:R-:W-:Y:S01]  /*6790*/  IMAD.MOV.U32 R5, RZ, RZ, R17 ;  /* 0x000000ffff057224 */ /* 0x000fe200078e0011 */
[----:B0-----:R-:W-:-:S11]  /*67a0*/  I2FP.F32.U32 R22, R15 ;  /* 0x0000000f00167245 */ /* 0x001fd60000201000 */
[----:B------:R-:W-:Y:S05]  /*67b0*/  @!P0 BRA `(.L_x_180) ;  /* 0x0000000000288947 */ /* 0x000fea0003800000 */
[----:B------:R-:W-:Y:S02]  /*67c0*/  ULDC UR6, c[0x0][0x634] ;  /* 0x00018d0000067ab9 */ /* 0x000fe40000000800 */
[----:B------:R-:W-:-:S05]  /*67d0*/  IADD3 R5, P0, R16, UR6, RZ ;  /* 0x0000000610057c10 */ /* 0x000fca000ff1e0ff */
[----:B------:R-:W-:-:S04]  /*67e0*/  IMAD.X R21, RZ, RZ, R17, P0 ;  /* 0x000000ffff157224 */ /* 0x000fc800000e0611 */
[----:B------:R-:W-:-:S04]  /*67f0*/  IMAD.WIDE.U32 R6, R21, UR4, RZ ;  /* 0x0000000415067c25 */ /* 0x000fc8000f8e00ff */
[----:B------:R-:W-:-:S04]  /*6800*/  IMAD.WIDE.U32 R6, P0, R5, UR5, R6 ;  /* 0x0000000505067c25 */ /* 0x000fc8000f800006 */
[----:B------:R-:W-:-:S04]  /*6810*/  IMAD.WIDE.U32 R4, R5, UR4, RZ ;  /* 0x0000000405047c25 */ /* 0x000fc8000f8e00ff */
[----:B------:R-:W-:Y:S01]  /*6820*/  IMAD.MOV.U32 R4, RZ, RZ, R7 ;  /* 0x000000ffff047224 */ /* 0x000fe200078e0007 */
[----:B------:R-:W-:Y:S01]  /*6830*/  IADD3 RZ, P1, R5, R6, RZ ;  /* 0x0000000605ff7210 */ /* 0x000fe20007f3e0ff */
[----:B------:R-:W-:-:S04]  /*6840*/  IMAD.X R5, RZ, RZ, RZ, P0 ;  /* 0x000000ffff057224 */ /* 0x000fc800000e06ff */
[----:B------:R-:W-:-:S08]  /*6850*/  IMAD.WIDE.U32.X R4, R21, UR5, R4, P1 ;  /* 0x0000000515047c25 */ /* 0x000fd000088e0404 */
.L_x_180:
[--C-:B------:R-:W-:Y:S01]  /*6860*/  SHF.R.U64 R14, R4, UR7, R5.reuse ;  /* 0x00000007040e7c19 */ /* 0x100fe20008001205 */
[----:B------:R-:W-:Y:S01]  /*6870*/  FMUL R22, R22, UR8 ;  /* 0x0000000816167c20 */ /* 0x000fe20008400000 */
[----:B------:R-:W-:Y:S01]  /*6880*/  SHF.R.U32.HI R4, RZ, UR7, R5 ;  /* 0x00000007ff047c19 */ /* 0x000fe20008011605 */
[----:B------:R-:W0:Y:S01]  /*6890*/  LDC R6, c[0x0][0x144] ;  /* 0x00005100ff067b82 */ /* 0x000e220000000800 */
[----:B------:R-:W-:Y:S01]  /*68a0*/  IADD3 R5, P0, RZ, -R14, RZ ;  /* 0x8000000eff057210 */ /* 0x000fe20007f1e0ff */
[----:B------:R-:W-:Y:S01]  /*68b0*/  ULDC UR6, c[0x0][0x154] ;  /* 0x0000550000067ab9 */ /* 0x000fe20000000800 */
[----:B-1----:R-:W-:Y:S01]  /*68c0*/  I2FP.F32.U32 R7, R20 ;  /* 0x0000001400077245 */ /* 0x002fe20000201000 */
[----:B------:R-:W1:Y:S01]  /*68d0*/  F2I.U32.TRUNC.NTZ R22, R22 ;  /* 0x0000001600167305 */ /* 0x000e62000020f000 */
[----:B------:R-:W-:Y:S01]  /*68e0*/  ULDC.64 UR4, c[0x0][0x620] ;  /* 0x0001880000047ab9 */ /* 0x000fe20000000a00 */
[----:B------:R-:W-:Y:S01]  /*68f0*/  IMAD.X R4, RZ, RZ, ~R4, P0 ;  /* 0x000000ffff047224 */ /* 0x000fe200000e0e04 */
[----:B------:R-:W-:Y:S01]  /*6900*/  ISETP.NE.AND P2, PT, R2, 0x1, PT ;  /* 0x000000010200780c */ /* 0x000fe20003f45270 */
[----:B------:R-:W-:Y:S01]  /*6910*/  FMUL R23, R7, UR6 ;  /* 0x0000000607177c20 */ /* 0x000fe20008400000 */
[----:B------:R-:W2:Y:S01]  /*6920*/  LDC R25, c[0x0][0x148] ;  /* 0x00005200ff197b82 */ /* 0x000ea20000000800 */
[----:B------:R-:W-:Y:S01]  /*6930*/  IMAD R4, R4, UR4, RZ ;  /* 0x0000000404047c24 */ /* 0x000fe2000f8e02ff */
[----:B------:R-:W-:-:S02]  /*6940*/  ULDC.64 UR6, c[0x0][0x640] ;  /* 0x0001900000067ab9 */ /* 0x000fc40000000a00 */
[----:B------:R-:W-:Y:S01]  /*6950*/  ISETP.NE.U32.AND P0, PT, RZ, UR6, PT ;  /* 0x00000006ff007c0c */ /* 0x000fe2000bf05070 */
[----:B------:R-:W3:Y:S01]  /*6960*/  F2I.U32.TRUNC.NTZ R23, R23 ;  /* 0x0000001700177305 */ /* 0x000ee2000020f000 */
[C---:B------:R-:W-:Y:S02]  /*6970*/  IMAD R7, R5.reuse, UR5, R4 ;  /* 0x0000000505077c24 */ /* 0x040fe4000f8e0204 */
[----:B------:R-:W-:Y:S01]  /*6980*/  IMAD.WIDE.U32 R4, R5, UR4, R16 ;  /* 0x0000000405047c25 */ /* 0x000fe2000f8e0010 */
[----:B------:R-:W-:Y:S01]  /*6990*/  ULDC UR4, c[0x0][0x618] ;  /* 0x0001860000047ab9 */ /* 0x000fe20000000800 */
[----:B------:R-:W-:Y:S02]  /*69a0*/  ISETP.NE.AND.EX P0, PT, RZ, UR7, PT, P0 ;  /* 0x00000007ff007c0c */ /* 0x000fe4000bf05300 */
[----:B------:R-:W-:Y:S02]  /*69b0*/  IMAD.IADD R5, R5, 0x1, R7 ;  /* 0x0000000105057824 */ /* 0x000fe400078e0207 */
[----:B-1----:R-:W-:-:S03]  /*69c0*/  IMAD.MOV R22, RZ, RZ, -R22 ;  /* 0x000000ffff167224 */ /* 0x002fc600078e0a16 */
[----:B------:R-:W-:Y:S01]  /*69d0*/  SHF.R.U64 R21, R4, UR4, R5 ;  /* 0x0000000404157c19 */ /* 0x000fe20008001205 */
[----:B0-----:R-:W-:Y:S01]  /*69e0*/  IMAD R15, R6, R22, R15 ;  /* 0x00000016060f7224 */ /* 0x001fe200078e020f */
[----:B------:R-:W-:Y:S01]  /*69f0*/  SHF.R.U32.HI R4, RZ, UR4, R5 ;  /* 0x00000004ff047c19 */ /* 0x000fe20008011605 */
[----:B------:R-:W-:Y:S01]  /*6a00*/  ULDC UR4, c[0x0][0x608] ;  /* 0x0001820000047ab9 */ /* 0x000fe20000000800 */
[----:B---3--:R-:W-:Y:S02]  /*6a10*/  IMAD.MOV R6, RZ, RZ, -R23 ;  /* 0x000000ffff067224 */ /* 0x008fe400078e0a17 */
[--C-:B------:R-:W-:Y:S02]  /*6a20*/  SHF.R.U64 R22, R21, UR4, R4.reuse ;  /* 0x0000000415167c19 */ /* 0x100fe40008001204 */
[----:B------:R-:W-:Y:S01]  /*6a30*/  SHF.R.U32.HI R5, RZ, UR4, R4 ;  /* 0x00000004ff057c19 */ /* 0x000fe20008011604 */
[----:B------:R-:W-:Y:S01]  /*6a40*/  ULDC UR4, c[0x0][0x658] ;  /* 0x0001960000047ab9 */ /* 0x000fe20000000800 */
[----:B--2---:R-:W-:-:S02]  /*6a50*/  @P2 IMAD R15, R25, R6, R20 ;  /* 0x00000006190f2224 */ /* 0x004fc400078e0214 */
[--C-:B------:R-:W-:Y:S02]  /*6a60*/  SHF.R.U64 R20, R22, UR4, R5.reuse ;  /* 0x0000000416147c19 */ /* 0x100fe40008001205 */
[----:B------:R-:W-:-:S03]  /*6a70*/  SHF.R.U32.HI R23, RZ, UR4, R5 ;  /* 0x00000004ff177c19 */ /* 0x000fc60008011605 */
[----:B------:R-:W-:Y:S02]  /*6a80*/  IMAD.MOV.U32 R6, RZ, RZ, R20 ;  /* 0x000000ffff067224 */ /* 0x000fe400078e0014 */
[----:B------:R-:W-:Y:S01]  /*6a90*/  IMAD.MOV.U32 R5, RZ, RZ, R23 ;  /* 0x000000ffff057224 */ /* 0x000fe200078e0017 */
[----:B------:R-:W-:Y:S06]  /*6aa0*/  @!P0 BRA `(.L_x_181) ;  /* 0x00000000002c8947 */ /* 0x000fec0003800000 */
        /* <DEDUP_REMOVED lines=9> */
[----:B------:R-:W-:-:S04]  /*6b40*/  IMAD.WIDE.U32.X R4, R23, UR7, R4, P1 ;  /* 0x0000000717047c25 */ /* 0x000fc800088e0404 */
[----:B------:R-:W-:-:S07]  /*6b50*/  IMAD.MOV.U32 R6, RZ, RZ, R4 ;  /* 0x000000ffff067224 */ /* 0x000fce00078e0004 */
.L_x_181:
[----:B------:R-:W-:Y:S01]  /*6b60*/  ULDC UR4, c[0x0][0x648] ;  /* 0x0001920000047ab9 */ /* 0x000fe20000000800 */
[----:B------:R-:W-:Y:S01]  /*6b70*/  LOP3.LUT R4, R22, UR16, RZ, 0xc0, !PT ;  /* 0x0000001016047c12 */ /* 0x000fe2000f8ec0ff */
[----:B------:R-:W-:Y:S01]  /*6b80*/  ULDC UR5, c[0x0][0x610] ;  /* 0x0001840000057ab9 */ /* 0x000fe20000000800 */
[----:B------:R-:W-:Y:S01]  /*6b90*/  SHF.R.U64 R5, R6, UR4, R5 ;  /* 0x0000000406057c19 */ /* 0x000fe20008001205 */
[----:B------:R-:W-:Y:S01]  /*6ba0*/  ULDC UR4, c[0x0][0x638] ;  /* 0x00018e0000047ab9 */ /* 0x000fe20000000800 */
[----:B------:R-:W-:-:S03]  /*6bb0*/  LOP3.LUT R21, R21, UR15, RZ, 0xc0, !PT ;  /* 0x0000000f15157c12 */ /* 0x000fc6000f8ec0ff */
[----:B------:R-:W-:Y:S02]  /*6bc0*/  IMAD.MOV R7, RZ, RZ, -R5 ;  /* 0x000000ffff077224 */ /* 0x000fe400078e0a05 */
[----:B------:R-:W-:Y:S02]  /*6bd0*/  IMAD R4, R5, UR17, R4 ;  /* 0x0000001105047c24 */ /* 0x000fe4000f8e0204 */
[----:B------:R-:W-:Y:S01]  /*6be0*/  IMAD R20, R7, UR4, R20 ;  /* 0x0000000407147c24 */ /* 0x000fe2000f8e0214 */
[----:B------:R-:W-:Y:S01]  /*6bf0*/  ULDC UR4, c[0x0][0x600] ;  /* 0x0001800000047ab9 */ /* 0x000fe20000000800 */
[----:B------:R-:W-:Y:S02]  /*6c00*/  IMAD R15, R4, UR5, R15 ;  /* 0x00000005040f7c24 */ /* 0x000fe4000f8e020f */
[----:B------:R-:W-:Y:S02]  /*6c10*/  IMAD R20, R20, UR4, R21 ;  /* 0x0000000414147c24 */ /* 0x000fe4000f8e0215 */
[----:B------:R-:W-:-:S02]  /*6c20*/  IMAD.MOV.U32 R4, RZ, RZ, 0x1 ;  /* 0x00000001ff047424 */ /* 0x000fc400078e00ff */
[----:B------:R-:W-:Y:S01]  /*6c30*/  IMAD.MOV.U32 R7, RZ, RZ, R14 ;  /* 0x000000ffff077224 */ /* 0x000fe200078e000e */
[----:B------:R-:W-:Y:S02]  /*6c40*/  SEL R21, R20, R15, !P2 ;  /* 0x0000000f14157207 */ /* 0x000fe40005000000 */
[----:B------:R-:W-:-:S07]  /*6c50*/  SEL R20, R15, R20, !P2 ;  /* 0x000000140f147207 */ /* 0x000fce0005000000 */
.L_x_179:
[----:B------:R-:W-:Y:S05]  /*6c60*/  BSYNC B1 ;  /* 0x0000000000017941 */ /* 0x000fea0003800000 */
.L_x_178:
[----:B------:R-:W-:-:S13]  /*6c70*/  LOP3.LUT P0, RZ, R4, 0xff, RZ, 0xc0, !PT ;  /* 0x000000ff04ff7812 */ /* 0x000fda000780c0ff */
[----:B------:R-:W-:Y:S05]  /*6c80*/  @P0 BRA `(.L_x_182) ;  /* 0xfffffff400400947 */ /* 0x000fea000383ffff */
[----:B------:R-:W-:Y:S05]  /*6c90*/  BSYNC B0 ;  /* 0x0000000000007941 */ /* 0x000fea0003800000 */
.L_x_171:
[----:B------:R-:W-:-:S03]  /*6ca0*/  UMOV UR4, 0xffffffff ;  /* 0xffffffff00047882 */ /* 0x000fc60000000000 */
[----:B------:R-:W-:Y:S05]  /*6cb0*/  BRA.DIV UR4, `(.L_x_183) ;  /* 0x0000001204747947 */ /* 0x000fea000b800000 */
[----:B------:R-:W-:-:S13]  /*6cc0*/  ELECT P6, URZ, PT ;  /* 0x00000000003f782f */ /* 0x000fda00038c0000 */
.L_x_221:
[----:B------:R-:W-:Y:S04]  /*6cd0*/  BSSY B0, `(.L_x_184) ;  /* 0x0000103000007945 */ /* 0x000fe80003800000 */
[----:B------:R-:W-:Y:S05]  /*6ce0*/  @!P6 BRA `(.L_x_185) ;  /* 0x000000100004e947 */ /* 0x000fea0003800000 */
[----:B------:R-:W-:-:S04]  /*6cf0*/  LOP3.LUT R18, R18, 0x2, RZ, 0xfc, !PT ;  /* 0x0000000212127812 */ /* 0x000fc800078efcff */
[----:B------:R-:W-:-:S13]  /*6d00*/  ISETP.NE.AND P0, PT, R18, 0x3, PT ;  /* 0x000000031200780c */ /* 0x000fda0003f05270 */
[----:B------:R-:W-:Y:S05]  /*6d10*/  @!P0 BRA `(.L_x_186) ;  /* 0x0000000000048947 */ /* 0x000fea0003800000 */
[----:B------:R-:W-:Y:S01]  /*6d20*/  BPT.TRAP 0x1 ;  /* 0x000000040000795c */ /* 0x000fe20000300000 */
.L_x_186:
[----:B------:R-:W0:Y:S01]  /*6d30*/  S2R R5, SR_CgaCtaId ;  /* 0x0000000000057919 */ /* 0x000e220000008800 */
[----:B------:R-:W-:Y:S02]  /*6d40*/  MOV R0, 0x400 ;  /* 0x0000040000007802 */ /* 0x000fe40000000f00 */
[----:B------:R-:W-:Y:S02]  /*6d50*/  SHF.L.U32 R2, R3, 0x1f, RZ ;  /* 0x0000001f03027819 */ /* 0x000fe400000006ff */
[----:B0-----:R-:W-:-:S05]  /*6d60*/  LEA R5, R5, R0, 0x18 ;  /* 0x0000000005057211 */ /* 0x001fca00078ec0ff */
[----:B------:R-:W-:-:S04]  /*6d70*/  VIADD R5, R5, 0xe0 ;  /* 0x000000e005057836 */ /* 0x000fc80000000000 */
[C---:B------:R-:W-:Y:S02]  /*6d80*/  IMAD R7, R8.reuse, 0x8, R5 ;  /* 0x0000000808077824 */ /* 0x040fe400078e0205 */
[----:B------:R-:W-:Y:S02]  /*6d90*/  VIADD R8, R8, 0x1 ;  /* 0x0000000108087836 */ /* 0x000fe40000000000 */
[----:B------:R-:W0:Y:S03]  /*6da0*/  SYNCS.PHASECHK.TRANS64.TRYWAIT P0, [R7+URZ], R2 ;  /* 0x00000002070075a7 */ /* 0x000e26000800017f */
[----:B------:R-:W-:-:S04]  /*6db0*/  ISETP.NE.AND P1, PT, R8, 0x1c, PT ;  /* 0x0000001c0800780c */ /* 0x000fc80003f25270 */
[----:B------:R-:W-:Y:S02]  /*6dc0*/  SEL R0, RZ, 0x1, P1 ;  /* 0x00000001ff007807 */ /* 0x000fe40000800000 */
[----:B------:R-:W-:Y:S02]  /*6dd0*/  SEL R8, R8, RZ, P1 ;  /* 0x000000ff08087207 */ /* 0x000fe40000800000 */
[----:B------:R-:W-:-:S03]  /*6de0*/  LOP3.LUT R9, R3, R0, RZ, 0x3c, !PT ;  /* 0x0000000003097212 */ /* 0x000fc600078e3cff */
[----:B------:R-:W-:Y:S01]  /*6df0*/  IMAD R6, R8, 0x8, R5 ;  /* 0x0000000808067824 */ /* 0x000fe200078e0205 */
[----:B------:R-:W-:Y:S01]  /*6e00*/  SHF.L.U32 R3, R9, 0x1f, RZ ;  /* 0x0000001f09037819 */ /* 0x000fe200000006ff */
[----:B0-----:R-:W-:Y:S06]  /*6e10*/  @!P0 BRA `(.L_x_187) ;  /* 0x00000010003c8947 */ /* 0x001fec0003800000 */
.L_x_222:
[----:B------:R-:W1:Y:S01]  /*6e20*/  SYNCS.PHASECHK.TRANS64.TRYWAIT P0, [R6+URZ], R3 ;  /* 0x00000003060075a7 */ /* 0x000e62000800017f */
[----:B------:R-:W-:-:S05]  /*6e30*/  VIADD R0, R8, 0x1 ;  /* 0x0000000108007836 */ /* 0x000fca0000000000 */
[----:B------:R-:W-:-:S04]  /*6e40*/  ISETP.NE.AND P1, PT, R0, 0x1c, PT ;  /* 0x0000001c0000780c */ /* 0x000fc80003f25270 */
[----:B0-----:R-:W-:Y:S02]  /*6e50*/  SEL R2, RZ, 0x1, P1 ;  /* 0x00000001ff027807 */ /* 0x001fe40000800000 */
[----:B------:R-:W-:Y:S02]  /*6e60*/  SEL R0, R0, RZ, P1 ;  /* 0x000000ff00007207 */ /* 0x000fe40000800000 */
[----:B------:R-:W-:-:S03]  /*6e70*/  LOP3.LUT R9, R9, R2, RZ, 0x3c, !PT ;  /* 0x0000000209097212 */ /* 0x000fc600078e3cff */
[----:B------:R-:W-:Y:S01]  /*6e80*/  IMAD R7, R0, 0x8, R5 ;  /* 0x0000000800077824 */ /* 0x000fe200078e0205 */
[----:B------:R-:W-:Y:S01]  /*6e90*/  SHF.L.U32 R4, R9, 0x1f, RZ ;  /* 0x0000001f09047819 */ /* 0x000fe200000006ff */
[----:B-1----:R-:W-:Y:S06]  /*6ea0*/  @!P0 BRA `(.L_x_188) ;  /* 0x00000010002c8947 */ /* 0x002fec0003800000 */
.L_x_223:
[----:B------:R-:W1:Y:S01]  /*6eb0*/  SYNCS.PHASECHK.TRANS64.TRYWAIT P0, [R7+URZ], R4 ;  /* 0x00000004070075a7 */ /* 0x000e62000800017f */
[----:B------:R-:W-:-:S05]  /*6ec0*/  VIADD R0, R0, 0x1 ;  /* 0x0000000100007836 */ /* 0x000fca0000000000 */
[----:B------:R-:W-:-:S04]  /*6ed0*/  ISETP.NE.AND P1, PT, R0, 0x1c, PT ;  /* 0x0000001c0000780c */ /* 0x000fc80003f25270 */
[----:B------:R-:W-:Y:S02]  /*6ee0*/  SEL R2, RZ, 0x1, P1 ;  /* 0x00000001ff027807 */ /* 0x000fe40000800000 */
[----:B------:R-:W-:Y:S02]  /*6ef0*/  SEL R0, R0, RZ, P1 ;  /* 0x000000ff00007207 */ /* 0x000fe40000800000 */
[----:B------:R-:W-:-:S03]  /*6f00*/  LOP3.LUT R9, R9, R2, RZ, 0x3c, !PT ;  /* 0x0000000209097212 */ /* 0x000fc600078e3cff */
[----:B0-----:R-:W-:Y:S01]  /*6f10*/  IMAD R6, R0, 0x8, R5 ;  /* 0x0000000800067824 */ /* 0x001fe200078e0205 */
[----:B------:R-:W-:Y:S01]  /*6f20*/  SHF.L.U32 R3, R9, 0x1f, RZ ;  /* 0x0000001f09037819 */ /* 0x000fe200000006ff */
[----:B-1----:R-:W-:Y:S06]  /*6f30*/  @!P0 BRA `(.L_x_189) ;  /* 0x00000010001c8947 */ /* 0x002fec0003800000 */
.L_x_224:
        /* <DEDUP_REMOVED lines=9> */
.L_x_225:
        /* <DEDUP_REMOVED lines=9> */
.L_x_226:
        /* <DEDUP_REMOVED lines=9> */
.L_x_227:
        /* <DEDUP_REMOVED lines=9> */
.L_x_228:
        /* <DEDUP_REMOVED lines=9> */
.L_x_229:
        /* <DEDUP_REMOVED lines=9> */
.L_x_230:
        /* <DEDUP_REMOVED lines=9> */
.L_x_231:
        /* <DEDUP_REMOVED lines=9> */
.L_x_232:
        /* <DEDUP_REMOVED lines=9> */
.L_x_233:
        /* <DEDUP_REMOVED lines=9> */
.L_x_234:
        /* <DEDUP_REMOVED lines=9> */
.L_x_235:
        /* <DEDUP_REMOVED lines=9> */
.L_x_236:
        /* <DEDUP_REMOVED lines=9> */
.L_x_237:
        /* <DEDUP_REMOVED lines=9> */
.L_x_238:
        /* <DEDUP_REMOVED lines=9> */
.L_x_239:
        /* <DEDUP_REMOVED lines=9> */
.L_x_240:
        /* <DEDUP_REMOVED lines=9> */
.L_x_241:
        /* <DEDUP_REMOVED lines=9> */
.L_x_242:
        /* <DEDUP_REMOVED lines=9> */
.L_x_243:
        /* <DEDUP_REMOVED lines=9> */
.L_x_244:
        /* <DEDUP_REMOVED lines=9> */
.L_x_245:
        /* <DEDUP_REMOVED lines=9> */
.L_x_246:
        /* <DEDUP_REMOVED lines=9> */
.L_x_247:
[----:B------:R-:W1:Y:S01]  /*7c30*/  SYNCS.PHASECHK.TRANS64.TRYWAIT P0, [R7+URZ], R4 ;  /* 0x00000004070075a7 */ /* 0x000e62000800017f */
[----:B------:R-:W-:-:S05]  /*7c40*/  VIADD R0, R0, 0x1 ;  /* 0x0000000100007836 */ /* 0x000fca0000000000 */
[----:B------:R-:W-:-:S04]  /*7c50*/  ISETP.NE.AND P1, PT, R0, 0x1c, PT ;  /* 0x0000001c0000780c */ /* 0x000fc80003f25270 */
[----:B------:R-:W-:Y:S02]  /*7c60*/  SEL R2, RZ, 0x1, P1 ;  /* 0x00000001ff027807 */ /* 0x000fe40000800000 */
[----:B------:R-:W-:Y:S02]  /*7c70*/  SEL R0, R0, RZ, P1 ;  /* 0x000000ff00007207 */ /* 0x000fe40000800000 */
[----:B------:R-:W-:Y:S01]  /*7c80*/  LOP3.LUT R2, R9, R2, RZ, 0x3c, !PT ;  /* 0x0000000209027212 */ /* 0x000fe200078e3cff */
[----:B-1----:R-:W-:Y:S06]  /*7c90*/  @!P0 BRA `(.L_x_213) ;  /* 0x0000000800a48947 */ /* 0x002fec0003800000 */
.L_x_248:
[----:B------:R-:W-:Y:S01]  /*7ca0*/  IMAD R5, R0, 0x8, R5 ;  /* 0x0000000800057824 */ /* 0x000fe200078e0205 */
[----:B------:R-:W-:-:S07]  /*7cb0*/  SHF.L.U32 R0, R2, 0x1f, RZ ;  /* 0x0000001f02007819 */ /* 0x000fce00000006ff */
.L_x_214:
[----:B--2---:R2:W3:Y:S02]  /*7cc0*/  SYNCS.PHASECHK.TRANS64.TRYWAIT P0, [R5+URZ], R0 ;  /* 0x00000000050075a7 */ /* 0x0044e4000800017f */
[----:B---3--:R-:W-:Y:S05]  /*7cd0*/  @!P0 NANOSLEEP.SYNCS 0x989680 ;  /* 0x009896800000895d */ /* 0x008fea0003900000 */
[----:B------:R-:W3:Y:S02]  /*7ce0*/  @!P0 SYNCS.PHASECHK.TRANS64 P0, [R5+URZ], R0 ;  /* 0x00000000050085a7 */ /* 0x000ee4000800007f */
[----:B---3--:R-:W-:Y:S05]  /*7cf0*/  @!P0 BRA `(.L_x_214) ;  /* 0xfffffffc00f08947 */ /* 0x008fea000383ffff */
.L_x_185:
[----:B------:R-:W-:Y:S05]  /*7d00*/  BSYNC B0 ;  /* 0x0000000000007941 */ /* 0x000fea0003800000 */
.L_x_184:
[----:B------:R-:W-:Y:S05]  /*7d10*/  EXIT ;  /* 0x000000000000794d */ /* 0x000fea0003800000 */
.L_x_22:
[----:B-1----:R1:W2:Y:S02]  /*7d20*/  SYNCS.PHASECHK.TRANS64.TRYWAIT P1, [R3+URZ], R0 ;  /* 0x00000000030075a7 */ /* 0x0022a4000802017f */
[----:B--2---:R-:W-:Y:S05]  /*7d30*/  @!P1 NANOSLEEP.SYNCS 0x989680 ;  /* 0x009896800000995d */ /* 0x004fea0003900000 */
[----:B------:R-:W2:Y:S02]  /*7d40*/  @!P1 SYNCS.PHASECHK.TRANS64 P1, [R3+URZ], R0 ;  /* 0x00000000030095a7 */ /* 0x000ea4000802007f */
[----:B--2---:R-:W-:Y:S05]  /*7d50*/  @!P1 BRA `(.L_x_22) ;  /* 0xfffffffc00f09947 */ /* 0x004fea000383ffff */
[----:B------:R-:W-:Y:S05]  /*7d60*/  BRA `(.L_x_21) ;  /* 0xffffff9c004c7947 */ /* 0x000fea000383ffff */
.L_x_27:
[----:B-1----:R1:W2:Y:S02]  /*7d70*/  SYNCS.PHASECHK.TRANS64.TRYWAIT P1, [R5+URZ], R4 ;  /* 0x00000004050075a7 */ /* 0x0022a4000802017f */
[----:B--2---:R-:W-:Y:S05]  /*7d80*/  @!P1 NANOSLEEP.SYNCS 0x989680 ;  /* 0x009896800000995d */ /* 0x004fea0003900000 */
[----:B------:R-:W2:Y:S02]  /*7d90*/  @!P1 SYNCS.PHASECHK.TRANS64 P1, [R5+URZ], R4 ;  /* 0x00000004050095a7 */ /* 0x000ea4000802007f */
[----:B--2---:R-:W-:Y:S05]  /*7da0*/  @!P1 BRA `(.L_x_27) ;  /* 0xfffffffc00f09947 */ /* 0x004fea000383ffff */
[----:B------:R-:W-:Y:S05]  /*7db0*/  BRA `(.L_x_26) ;  /* 0xffffff9c00cc7947 */ /* 0x000fea000383ffff */
.L_x_172:
[----:B------:R-:W-:Y:S01]  /*7dc0*/  BSSY B1, `(.L_x_215) ;  /* 0x0000006000017945 */ /* 0x000fe20003800000 */
[----:B------:R-:W-:-:S07]  /*7dd0*/  IMAD.MOV.U32 R15, RZ, RZ, -0x1 ;  /* 0xffffffffff0f7424 */ /* 0x000fce00078e00ff */
[----:B------:R-:W-:Y:S05]  /*7de0*/  WARPSYNC.COLLECTIVE R15, `(.L_x_216) ;  /* 0x000000000f0c7348 */ /* 0x000fea0003c00000 */
[----:B------:R-:W-:Y:S02]  /*7df0*/  ELECT P6, UR62, PT ;  /* 0x00000000003e782f */ /* 0x000fe400038c0000 */
[----:B------:R-:W-:Y:S01]  /*7e00*/  MOV R14, UR62 ;  /* 0x0000003e000e7c02 */ /* 0x000fe20008000f00 */
[----:B------:R-:W-:Y:S10]  /*7e10*/  ENDCOLLECTIVE ;  /* 0x000000000000791b */ /* 0x000ff40003800000 */
.L_x_216:
[----:B------:R-:W-:Y:S05]  /*7e20*/  BSYNC B1 ;  /* 0x0000000000017941 */ /* 0x000fea0003800000 */
.L_x_215:
[----:B------:R-:W-:Y:S05]  /*7e30*/  BRA `(.L_x_217) ;  /* 0xffffffe000e07947 */ /* 0x000fea000383ffff */
.L_x_175:
[----:B-1----:R1:W2:Y:S02]  /*7e40*/  SYNCS.PHASECHK.TRANS64.TRYWAIT P0, [R23+URZ+0xe0], R14 ;  /* 0x0000e00e170075a7 */ /* 0x0022a4000800017f */
[----:B--2---:R-:W-:Y:S05]  /*7e50*/  @!P0 NANOSLEEP.SYNCS 0x989680 ;  /* 0x009896800000895d */ /* 0x004fea0003900000 */
[----:B------:R-:W2:Y:S02]  /*7e60*/  @!P0 SYNCS.PHASECHK.TRANS64 P0, [R23+URZ+0xe0], R14 ;  /* 0x0000e00e170085a7 */ /* 0x000ea4000800007f */
[----:B--2---:R-:W-:Y:S05]  /*7e70*/  @!P0 BRA `(.L_x_175) ;  /* 0xfffffffc00f08947 */ /* 0x004fea000383ffff */
[----:B------:R-:W-:Y:S05]  /*7e80*/  BRA `(.L_x_218) ;  /* 0xffffffe400187947 */ /* 0x000fea000383ffff */
.L_x_183:
[----:B------:R-:W-:Y:S01]  /*7e90*/  BSSY B0, `(.L_x_219) ;  /* 0x0000006000007945 */ /* 0x000fe20003800000 */
[----:B------:R-:W-:-:S07]  /*7ea0*/  IMAD.MOV.U32 R15, RZ, RZ, -0x1 ;  /* 0xffffffffff0f7424 */ /* 0x000fce00078e00ff */
[----:B------:R-:W-:Y:S05]  /*7eb0*/  WARPSYNC.COLLECTIVE R15, `(.L_x_220) ;  /* 0x000000000f0c7348 */ /* 0x000fea0003c00000 */
[----:B------:R-:W-:Y:S02]  /*7ec0*/  ELECT P6, UR62, PT ;  /* 0x00000000003e782f */ /* 0x000fe400038c0000 */
[----:B------:R-:W-:Y:S01]  /*7ed0*/  MOV R14, UR62 ;  /* 0x0000003e000e7c02 */ /* 0x000fe20008000f00 */
[----:B------:R-:W-:Y:S10]  /*7ee0*/  ENDCOLLECTIVE ;  /* 0x000000000000791b */ /* 0x000ff40003800000 */
.L_x_220:
[----:B------:R-:W-:Y:S05]  /*7ef0*/  BSYNC B0 ;  /* 0x0000000000007941 */ /* 0x000fea0003800000 */
.L_x_219:
[----:B------:R-:W-:Y:S05]  /*7f00*/  BRA `(.L_x_221) ;  /* 0xffffffec00707947 */ /* 0x000fea000383ffff */
.L_x_187:
[----:B0-----:R0:W1:Y:S02]  /*7f10*/  SYNCS.PHASECHK.TRANS64.TRYWAIT P0, [R7+URZ], R2 ;  /* 0x00000002070075a7 */ /* 0x001064000800017f */
[----:B-1----:R-:W-:Y:S05]  /*7f20*/  @!P0 NANOSLEEP.SYNCS 0x989680 ;  /* 0x009896800000895d */ /* 0x002fea0003900000 */
[----:B------:R-:W1:Y:S02]  /*7f30*/  @!P0 SYNCS.PHASECHK.TRANS64 P0, [R7+URZ], R2 ;  /* 0x00000002070085a7 */ /* 0x000e64000800007f */
[----:B-1----:R-:W-:Y:S05]  /*7f40*/  @!P0 BRA `(.L_x_187) ;  /* 0xfffffffc00f08947 */ /* 0x002fea000383ffff */
[----:B------:R-:W-:Y:S05]  /*7f50*/  BRA `(.L_x_222) ;  /* 0xffffffec00b07947 */ /* 0x000fea000383ffff */
.L_x_188:
[----:B0-----:R0:W1:Y:S02]  /*7f60*/  SYNCS.PHASECHK.TRANS64.TRYWAIT P0, [R6+URZ], R3 ;  /* 0x00000003060075a7 */ /* 0x001064000800017f */
[----:B-1----:R-:W-:Y:S05]  /*7f70*/  @!P0 NANOSLEEP.SYNCS 0x989680 ;  /* 0x009896800000895d */ /* 0x002fea0003900000 */
[----:B------:R-:W1:Y:S02]  /*7f80*/  @!P0 SYNCS.PHASECHK.TRANS64 P0, [R6+URZ], R3 ;  /* 0x00000003060085a7 */ /* 0x000e64000800007f */
[----:B-1----:R-:W-:Y:S05]  /*7f90*/  @!P0 BRA `(.L_x_188) ;  /* 0xfffffffc00f08947 */ /* 0x002fea000383ffff */
[----:B------:R-:W-:Y:S05]  /*7fa0*/  BRA `(.L_x_223) ;  /* 0xffffffec00c07947 */ /* 0x000fea000383ffff */
.L_x_189:
[----:B0-----:R0:W1:Y:S02]  /*7fb0*/  SYNCS.PHASECHK.TRANS64.TRYWAIT P0, [R7+URZ], R4 ;  /* 0x00000004070075a7 */ /* 0x001064000800017f */
[----:B-1----:R-:W-:Y:S05]  /*7fc0*/  @!P0 NANOSLEEP.SYNCS 0x989680 ;  /* 0x009896800000895d */ /* 0x002fea0003900000 */
[----:B------:R-:W1:Y:S02]  /*7fd0*/  @!P0 SYNCS.PHASECHK.TRANS64 P0, [R7+URZ], R4 ;  /* 0x00000004070085a7 */ /* 0x000e64000800007f */
[----:B-1----:R-:W-:Y:S05]  /*7fe0*/  @!P0 BRA `(.L_x_189) ;  /* 0xfffffffc00f08947 */ /* 0x002fea000383ffff */
[----:B------:R-:W-:Y:S05]  /*7ff0*/  BRA `(.L_x_224) ;  /* 0xffffffec00d07947 */ /* 0x000fea000383ffff */
.L_x_190:
[----:B0-----:R0:W1:Y:S02]  /*8000*/  SYNCS.PHASECHK.TRANS64.TRYWAIT P0, [R6+URZ], R3 ;  /* 0x00000003060075a7 */ /* 0x001064000800017f */
[----:B-1----:R-:W-:Y:S05]  /*8010*/  @!P0 NANOSLEEP.SYNCS 0x989680 ;  /* 0x009896800000895d */ /* 0x002fea0003900000 */
[----:B------:R-:W1:Y:S02]  /*8020*/  @!P0 SYNCS.PHASECHK.TRANS64 P0, [R6+URZ], R3 ;  /* 0x00000003060085a7 */ /* 0x000e64000800007f */
[----:B-1----:R-:W-:Y:S05]  /*8030*/  @!P0 BRA `(.L_x_190) ;  /* 0xfffffffc00f08947 */ /* 0x002fea000383ffff */
[----:B------:R-:W-:Y:S05]  /*8040*/  BRA `(.L_x_225) ;  /* 0xffffffec00e07947 */ /* 0x000fea000383ffff */
.L_x_191:
[----:B0-----:R0:W1:Y:S02]  /*8050*/  SYNCS.PHASECHK.TRANS64.TRYWAIT P0, [R7+URZ], R4 ;  /* 0x00000004070075a7 */ /* 0x001064000800017f */
[----:B-1----:R-:W-:Y:S05]  /*8060*/  @!P0 NANOSLEEP.SYNCS 0x989680 ;  /* 0x009896800000895d */ /* 0x002fea0003900000 */
[----:B------:R-:W1:Y:S02]  /*8070*/  @!P0 SYNCS.PHASECHK.TRANS64 P0, [R7+URZ], R4 ;  /* 0x00000004070085a7 */ /* 0x000e64000800007f */
[----:B-1----:R-:W-:Y:S05]  /*8080*/  @!P0 BRA `(.L_x_191) ;  /* 0xfffffffc00f08947 */ /* 0x002fea000383ffff */
[----:B------:R-:W-:Y:S05]  /*8090*/  BRA `(.L_x_226) ;  /* 0xffffffec00f07947 */ /* 0x000fea000383ffff */
.L_x_192:
[----:B0-----:R0:W1:Y:S02]  /*80a0*/  SYNCS.PHASECHK.TRANS64.TRYWAIT P0, [R6+URZ], R3 ;  /* 0x00000003060075a7 */ /* 0x001064000800017f */
[----:B-1----:R-:W-:Y:S05]  /*80b0*/  @!P0 NANOSLEEP.SYNCS 0x989680 ;  /* 0x009896800000895d */ /* 0x002fea0003900000 */
[----:B------:R-:W1:Y:S02]  /*80c0*/  @!P0 SYNCS.PHASECHK.TRANS64 P0, [R6+URZ], R3 ;  /* 0x00000003060085a7 */ /* 0x000e64000800007f */
[----:B-1----:R-:W-:Y:S05]  /*80d0*/  @!P0 BRA `(.L_x_192) ;  /* 0xfffffffc00f08947 */ /* 0x002fea000383ffff */
[----:B------:R-:W-:Y:S05]  /*80e0*/  BRA `(.L_x_227) ;  /* 0xfffffff000007947 */ /* 0x000fea000383ffff */
.L_x_193:
[----:B0-----:R0:W1:Y:S02]  /*80f0*/  SYNCS.PHASECHK.TRANS64.TRYWAIT P0, [R7+URZ], R4 ;  /* 0x00000004070075a7 */ /* 0x001064000800017f */
[----:B-1----:R-:W-:Y:S05]  /*8100*/  @!P0 NANOSLEEP.SYNCS 0x989680 ;  /* 0x009896800000895d */ /* 0x002fea0003900000 */
[----:B------:R-:W1:Y:S02]  /*8110*/  @!P0 SYNCS.PHASECHK.TRANS64 P0, [R7+URZ], R4 ;  /* 0x00000004070085a7 */ /* 0x000e64000800007f */
[----:B-1----:R-:W-:Y:S05]  /*8120*/  @!P0 BRA `(.L_x_193) ;  /* 0xfffffffc00f08947 */ /* 0x002fea000383ffff */
[----:B------:R-:W-:Y:S05]  /*8130*/  BRA `(.L_x_228) ;  /* 0xfffffff000107947 */ /* 0x000fea000383ffff */
.L_x_194:
[----:B0-----:R0:W1:Y:S02]  /*8140*/  SYNCS.PHASECHK.TRANS64.TRYWAIT P0, [R6+URZ], R3 ;  /* 0x00000003060075a7 */ /* 0x001064000800017f */
[----:B-1----:R-:W-:Y:S05]  /*8150*/  @!P0 NANOSLEEP.SYNCS 0x989680 ;  /* 0x009896800000895d */ /* 0x002fea0003900000 */
[----:B------:R-:W1:Y:S02]  /*8160*/  @!P0 SYNCS.PHASECHK.TRANS64 P0, [R6+URZ], R3 ;  /* 0x00000003060085a7 */ /* 0x000e64000800007f */
[----:B-1----:R-:W-:Y:S05]  /*8170*/  @!P0 BRA `(.L_x_194) ;  /* 0xfffffffc00f08947 */ /* 0x002fea000383ffff */
[----:B------:R-:W-:Y:S05]  /*8180*/  BRA `(.L_x_229) ;  /* 0xfffffff000207947 */ /* 0x000fea000383ffff */
.L_x_195:
[----:B0-----:R0:W1:Y:S02]  /*8190*/  SYNCS.PHASECHK.TRANS64.TRYWAIT P0, [R7+URZ], R4 ;  /* 0x00000004070075a7 */ /* 0x001064000800017f */
[----:B-1----:R-:W-:Y:S05]  /*81a0*/  @!P0 NANOSLEEP.SYNCS 0x989680 ;  /* 0x009896800000895d */ /* 0x002fea0003900000 */
[----:B------:R-:W1:Y:S02]  /*81b0*/  @!P0 SYNCS.PHASECHK.TRANS64 P0, [R7+URZ], R4 ;  /* 0x00000004070085a7 */ /* 0x000e64000800007f */
[----:B-1----:R-:W-:Y:S05]  /*81c0*/  @!P0 BRA `(.L_x_195) ;  /* 0xfffffffc00f08947 */ /* 0x002fea000383ffff */
[----:B------:R-:W-:Y:S05]  /*81d0*/  BRA `(.L_x_230) ;  /* 0xfffffff000307947 */ /* 0x000fea000383ffff */
.L_x_196:
[----:B0-----:R0:W1:Y:S02]  /*81e0*/  SYNCS.PHASECHK.TRANS64.TRYWAIT P0, [R6+URZ], R3 ;  /* 0x00000003060075a7 */ /* 0x001064000800017f */
[----:B-1----:R-:W-:Y:S05]  /*81f0*/  @!P0 NANOSLEEP.SYNCS 0x989680 ;  /* 0x009896800000895d */ /* 0x002fea0003900000 */
[----:B------:R-:W1:Y:S02]  /*8200*/  @!P0 SYNCS.PHASECHK.TRANS64 P0, [R6+URZ], R3 ;  /* 0x00000003060085a7 */ /* 0x000e64000800007f */
[----:B-1----:R-:W-:Y:S05]  /*8210*/  @!P0 BRA `(.L_x_196) ;  /* 0xfffffffc00f08947 */ /* 0x002fea000383ffff */
[----:B------:R-:W-:Y:S05]  /*8220*/  BRA `(.L_x_231) ;  /* 0xfffffff000407947 */ /* 0x000fea000383ffff */
.L_x_197:
[----:B0-----:R0:W1:Y:S02]  /*8230*/  SYNCS.PHASECHK.TRANS64.TRYWAIT P0, [R7+URZ], R4 ;  /* 0x00000004070075a7 */ /* 0x001064000800017f */
[----:B-1----:R-:W-:Y:S05]  /*8240*/  @!P0 NANOSLEEP.SYNCS 0x989680 ;  /* 0x009896800000895d */ /* 0x002fea0003900000 */
[----:B------:R-:W1:Y:S02]  /*8250*/  @!P0 SYNCS.PHASECHK.TRANS64 P0, [R7+URZ], R4 ;  /* 0x00000004070085a7 */ /* 0x000e64000800007f */
[----:B-1----:R-:W-:Y:S05]  /*8260*/  @!P0 BRA `(.L_x_197) ;  /* 0xfffffffc00f08947 */ /* 0x002fea000383ffff */
[----:B------:R-:W-:Y:S05]  /*8270*/  BRA `(.L_x_232) ;  /* 0xfffffff000507947 */ /* 0x000fea000383ffff */
.L_x_198:
[----:B0-----:R0:W1:Y:S02]  /*8280*/  SYNCS.PHASECHK.TRANS64.TRYWAIT P0, [R6+URZ], R3 ;  /* 0x00000003060075a7 */ /* 0x001064000800017f */
[----:B-1----:R-:W-:Y:S05]  /*8290*/  @!P0 NANOSLEEP.SYNCS 0x989680 ;  /* 0x009896800000895d */ /* 0x002fea0003900000 */
[----:B------:R-:W1:Y:S02]  /*82a0*/  @!P0 SYNCS.PHASECHK.TRANS64 P0, [R6+URZ], R3 ;  /* 0x00000003060085a7 */ /* 0x000e64000800007f */
[----:B-1----:R-:W-:Y:S05]  /*82b0*/  @!P0 BRA `(.L_x_198) ;  /* 0xfffffffc00f08947 */ /* 0x002fea000383ffff */
[----:B------:R-:W-:Y:S05]  /*82c0*/  BRA `(.L_x_233) ;  /* 0xfffffff000607947 */ /* 0x000fea000383ffff */
.L_x_199:
[----:B0-----:R0:W1:Y:S02]  /*82d0*/  SYNCS.PHASECHK.TRANS64.TRYWAIT P0, [R7+URZ], R4 ;  /* 0x00000004070075a7 */ /* 0x001064000800017f */
[----:B-1----:R-:W-:Y:S05]  /*82e0*/  @!P0 NANOSLEEP.SYNCS 0x989680 ;  /* 0x009896800000895d */ /* 0x002fea0003900000 */
[----:B------:R-:W1:Y:S02]  /*82f0*/  @!P0 SYNCS.PHASECHK.TRANS64 P0, [R7+URZ], R4 ;  /* 0x00000004070085a7 */ /* 0x000e64000800007f */
[----:B-1----:R-:W-:Y:S05]  /*8300*/  @!P0 BRA `(.L_x_199) ;  /* 0xfffffffc00f08947 */ /* 0x002fea000383ffff */
[----:B------:R-:W-:Y:S05]  /*8310*/  BRA `(.L_x_234) ;  /* 0xfffffff000707947 */ /* 0x000fea000383ffff */
.L_x_200:
[----:B0-----:R0:W1:Y:S02]  /*8320*/  SYNCS.PHASECHK.TRANS64.TRYWAIT P0, [R6+URZ], R3 ;  /* 0x00000003060075a7 */ /* 0x001064000800017f */
[----:B-1----:R-:W-:Y:S05]  /*8330*/  @!P0 NANOSLEEP.SYNCS 0x989680 ;  /* 0x009896800000895d */ /* 0x002fea0003900000 */
[----:B------:R-:W1:Y:S02]  /*8340*/  @!P0 SYNCS.PHASECHK.TRANS64 P0, [R6+URZ], R3 ;  /* 0x00000003060085a7 */ /* 0x000e64000800007f */
[----:B-1----:R-:W-:Y:S05]  /*8350*/  @!P0 BRA `(.L_x_200) ;  /* 0xfffffffc00f08947 */ /* 0x002fea000383ffff */
[----:B------:R-:W-:Y:S05]  /*8360*/  BRA `(.L_x_235) ;  /* 0xfffffff000807947 */ /* 0x000fea000383ffff */
.L_x_201:
[----:B0-----:R0:W1:Y:S02]  /*8370*/  SYNCS.PHASECHK.TRANS64.TRYWAIT P0, [R7+URZ], R4 ;  /* 0x00000004070075a7 */ /* 0x001064000800017f */
[----:B-1----:R-:W-:Y:S05]  /*8380*/  @!P0 NANOSLEEP.SYNCS 0x989680 ;  /* 0x009896800000895d */ /* 0x002fea0003900000 */
[----:B------:R-:W1:Y:S02]  /*8390*/  @!P0 SYNCS.PHASECHK.TRANS64 P0, [R7+URZ], R4 ;  /* 0x00000004070085a7 */ /* 0x000e64000800007f */
[----:B-1----:R-:W-:Y:S05]  /*83a0*/  @!P0 BRA `(.L_x_201) ;  /* 0xfffffffc00f08947 */ /* 0x002fea000383ffff */
[----:B------:R-:W-:Y:S05]  /*83b0*/  BRA `(.L_x_236) ;  /* 0xfffffff000907947 */ /* 0x000fea000383ffff */
.L_x_202:
[----:B0-----:R0:W1:Y:S02]  /*83c0*/  SYNCS.PHASECHK.TRANS64.TRYWAIT P0, [R6+URZ], R3 ;  /* 0x00000003060075a7 */ /* 0x001064000800017f */
[----:B-1----:R-:W-:Y:S05]  /*83d0*/  @!P0 NANOSLEEP.SYNCS 0x989680 ;  /* 0x009896800000895d */ /* 0x002fea0003900000 */
[----:B------:R-:W1:Y:S02]  /*83e0*/  @!P0 SYNCS.PHASECHK.TRANS64 P0, [R6+URZ], R3 ;  /* 0x00000003060085a7 */ /* 0x000e64000800007f */
[----:B-1----:R-:W-:Y:S05]  /*83f0*/  @!P0 BRA `(.L_x_202) ;  /* 0xfffffffc00f08947 */ /* 0x002fea000383ffff */
[----:B------:R-:W-:Y:S05]  /*8400*/  BRA `(.L_x_237) ;  /* 0xfffffff000a07947 */ /* 0x000fea000383ffff */
.L_x_203:
[----:B0-----:R0:W1:Y:S02]  /*8410*/  SYNCS.PHASECHK.TRANS64.TRYWAIT P0, [R7+URZ], R4 ;  /* 0x00000004070075a7 */ /* 0x001064000800017f */
[----:B-1----:R-:W-:Y:S05]  /*8420*/  @!P0 NANOSLEEP.SYNCS 0x989680 ;  /* 0x009896800000895d */ /* 0x002fea0003900000 */
[----:B------:R-:W1:Y:S02]  /*8430*/  @!P0 SYNCS.PHASECHK.TRANS64 P0, [R7+URZ], R4 ;  /* 0x00000004070085a7 */ /* 0x000e64000800007f */
[----:B-1----:R-:W-:Y:S05]  /*8440*/  @!P0 BRA `(.L_x_203) ;  /* 0xfffffffc00f08947 */ /* 0x002fea000383ffff */
[----:B------:R-:W-:Y:S05]  /*8450*/  BRA `(.L_x_238) ;  /* 0xfffffff000b07947 */ /* 0x000fea000383ffff */
.L_x_204:
[----:B0-----:R0:W1:Y:S02]  /*8460*/  SYNCS.PHASECHK.TRANS64.TRYWAIT P0, [R6+URZ], R3 ;  /* 0x00000003060075a7 */ /* 0x001064000800017f */
[----:B-1----:R-:W-:Y:S05]  /*8470*/  @!P0 NANOSLEEP.SYNCS 0x989680 ;  /* 0x009896800000895d */ /* 0x002fea0003900000 */
[----:B------:R-:W1:Y:S02]  /*8480*/  @!P0 SYNCS.PHASECHK.TRANS64 P0, [R6+URZ], R3 ;  /* 0x00000003060085a7 */ /* 0x000e64000800007f */
[----:B-1----:R-:W-:Y:S05]  /*8490*/  @!P0 BRA `(.L_x_204) ;  /* 0xfffffffc00f08947 */ /* 0x002fea000383ffff */
[----:B------:R-:W-:Y:S05]  /*84a0*/  BRA `(.L_x_239) ;  /* 0xfffffff000c07947 */ /* 0x000fea000383ffff */
.L_x_205:
[----:B0-----:R0:W1:Y:S02]  /*84b0*/  SYNCS.PHASECHK.TRANS64.TRYWAIT P0, [R7+URZ], R4 ;  /* 0x00000004070075a7 */ /* 0x001064000800017f */
[----:B-1----:R-:W-:Y:S05]  /*84c0*/  @!P0 NANOSLEEP.SYNCS 0x989680 ;  /* 0x009896800000895d */ /* 0x002fea0003900000 */
[----:B------:R-:W1:Y:S02]  /*84d0*/  @!P0 SYNCS.PHASECHK.TRANS64 P0, [R7+URZ], R4 ;  /* 0x00000004070085a7 */ /* 0x000e64000800007f */
[----:B-1----:R-:W-:Y:S05]  /*84e0*/  @!P0 BRA `(.L_x_205) ;  /* 0xfffffffc00f08947 */ /* 0x002fea000383ffff */
[----:B------:R-:W-:Y:S05]  /*84f0*/  BRA `(.L_x_240) ;  /* 0xfffffff000d07947 */ /* 0x000fea000383ffff */
.L_x_206:
[----:B0-----:R0:W1:Y:S02]  /*8500*/  SYNCS.PHASECHK.TRANS64.TRYWAIT P0, [R6+URZ], R3 ;  /* 0x00000003060075a7 */ /* 0x001064000800017f */
[----:B-1----:R-:W-:Y:S05]  /*8510*/  @!P0 NANOSLEEP.SYNCS 0x989680 ;  /* 0x009896800000895d */ /* 0x002fea0003900000 */
[----:B------:R-:W1:Y:S02]  /*8520*/  @!P0 SYNCS.PHASECHK.TRANS64 P0, [R6+URZ], R3 ;  /* 0x00000003060085a7 */ /* 0x000e64000800007f */
[----:B-1----:R-:W-:Y:S05]  /*8530*/  @!P0 BRA `(.L_x_206) ;  /* 0xfffffffc00f08947 */ /* 0x002fea000383ffff */
[----:B------:R-:W-:Y:S05]  /*8540*/  BRA `(.L_x_241) ;  /* 0xfffffff000e07947 */ /* 0x000fea000383ffff */
.L_x_207:
[----:B0-----:R0:W1:Y:S02]  /*8550*/  SYNCS.PHASECHK.TRANS64.TRYWAIT P0, [R7+URZ], R4 ;  /* 0x00000004070075a7 */ /* 0x001064000800017f */
[----:B-1----:R-:W-:Y:S05]  /*8560*/  @!P0 NANOSLEEP.SYNCS 0x989680 ;  /* 0x009896800000895d */ /* 0x002fea0003900000 */
[----:B------:R-:W1:Y:S02]  /*8570*/  @!P0 SYNCS.PHASECHK.TRANS64 P0, [R7+URZ], R4 ;  /* 0x00000004070085a7 */ /* 0x000e64000800007f */
[----:B-1----:R-:W-:Y:S05]  /*8580*/  @!P0 BRA `(.L_x_207) ;  /* 0xfffffffc00f08947 */ /* 0x002fea000383ffff */
[----:B------:R-:W-:Y:S05]  /*8590*/  BRA `(.L_x_242) ;  /* 0xfffffff000f07947 */ /* 0x000fea000383ffff */
.L_x_208:
[----:B0-----:R0:W1:Y:S02]  /*85a0*/  SYNCS.PHASECHK.TRANS64.TRYWAIT P0, [R6+URZ], R3 ;  /* 0x00000003060075a7 */ /* 0x001064000800017f */
[----:B-1----:R-:W-:Y:S05]  /*85b0*/  @!P0 NANOSLEEP.SYNCS 0x989680 ;  /* 0x009896800000895d */ /* 0x002fea0003900000 */
[----:B------:R-:W1:Y:S02]  /*85c0*/  @!P0 SYNCS.PHASECHK.TRANS64 P0, [R6+URZ], R3 ;  /* 0x00000003060085a7 */ /* 0x000e64000800007f */
[----:B-1----:R-:W-:Y:S05]  /*85d0*/  @!P0 BRA `(.L_x_208) ;  /* 0xfffffffc00f08947 */ /* 0x002fea000383ffff */
[----:B------:R-:W-:Y:S05]  /*85e0*/  BRA `(.L_x_243) ;  /* 0xfffffff400007947 */ /* 0x000fea000383ffff */
.L_x_209:
[----:B0-----:R0:W1:Y:S02]  /*85f0*/  SYNCS.PHASECHK.TRANS64.TRYWAIT P0, [R7+URZ], R4 ;  /* 0x00000004070075a7 */ /* 0x001064000800017f */
[----:B-1----:R-:W-:Y:S05]  /*8600*/  @!P0 NANOSLEEP.SYNCS 0x989680 ;  /* 0x009896800000895d */ /* 0x002fea0003900000 */
[----:B------:R-:W1:Y:S02]  /*8610*/  @!P0 SYNCS.PHASECHK.TRANS64 P0, [R7+URZ], R4 ;  /* 0x00000004070085a7 */ /* 0x000e64000800007f */
[----:B-1----:R-:W-:Y:S05]  /*8620*/  @!P0 BRA `(.L_x_209) ;  /* 0xfffffffc00f08947 */ /* 0x002fea000383ffff */
[----:B------:R-:W-:Y:S05]  /*8630*/  BRA `(.L_x_244) ;  /* 0xfffffff400107947 */ /* 0x000fea000383ffff */
.L_x_210:
[----:B0-----:R0:W1:Y:S02]  /*8640*/  SYNCS.PHASECHK.TRANS64.TRYWAIT P0, [R6+URZ], R3 ;  /* 0x00000003060075a7 */ /* 0x001064000800017f */
[----:B-1----:R-:W-:Y:S05]  /*8650*/  @!P0 NANOSLEEP.SYNCS 0x989680 ;  /* 0x009896800000895d */ /* 0x002fea0003900000 */
[----:B------:R-:W1:Y:S02]  /*8660*/  @!P0 SYNCS.PHASECHK.TRANS64 P0, [R6+URZ], R3 ;  /* 0x00000003060085a7 */ /* 0x000e64000800007f */
[----:B-1----:R-:W-:Y:S05]  /*8670*/  @!P0 BRA `(.L_x_210) ;  /* 0xfffffffc00f08947 */ /* 0x002fea000383ffff */
[----:B------:R-:W-:Y:S05]  /*8680*/  BRA `(.L_x_245) ;  /* 0xfffffff400207947 */ /* 0x000fea000383ffff */
.L_x_211:
[----:B0-----:R0:W1:Y:S02]  /*8690*/  SYNCS.PHASECHK.TRANS64.TRYWAIT P0, [R7+URZ], R4 ;  /* 0x00000004070075a7 */ /* 0x001064000800017f */
[----:B-1----:R-:W-:Y:S05]  /*86a0*/  @!P0 NANOSLEEP.SYNCS 0x989680 ;  /* 0x009896800000895d */ /* 0x002fea0003900000 */
[----:B------:R-:W1:Y:S02]  /*86b0*/  @!P0 SYNCS.PHASECHK.TRANS64 P0, [R7+URZ], R4 ;  /* 0x00000004070085a7 */ /* 0x000e64000800007f */
[----:B-1----:R-:W-:Y:S05]  /*86c0*/  @!P0 BRA `(.L_x_211) ;  /* 0xfffffffc00f08947 */ /* 0x002fea000383ffff */
[----:B------:R-:W-:Y:S05]  /*86d0*/  BRA `(.L_x_246) ;  /* 0xfffffff400307947 */ /* 0x000fea000383ffff */
.L_x_212:
[----:B0-----:R0:W1:Y:S02]  /*86e0*/  SYNCS.PHASECHK.TRANS64.TRYWAIT P0, [R6+URZ], R3 ;  /* 0x00000003060075a7 */ /* 0x001064000800017f */
[----:B-1----:R-:W-:Y:S05]  /*86f0*/  @!P0 NANOSLEEP.SYNCS 0x989680 ;  /* 0x009896800000895d */ /* 0x002fea0003900000 */
[----:B------:R-:W1:Y:S02]  /*8700*/  @!P0 SYNCS.PHASECHK.TRANS64 P0, [R6+URZ], R3 ;  /* 0x00000003060085a7 */ /* 0x000e64000800007f */
[----:B-1----:R-:W-:Y:S05]  /*8710*/  @!P0 BRA `(.L_x_212) ;  /* 0xfffffffc00f08947 */ /* 0x002fea000383ffff */
[----:B------:R-:W-:Y:S05]  /*8720*/  BRA `(.L_x_247) ;  /* 0xfffffff400407947 */ /* 0x000fea000383ffff */
.L_x_213:
[----:B-1----:R1:W2:Y:S02]  /*8730*/  SYNCS.PHASECHK.TRANS64.TRYWAIT P0, [R7+URZ], R4 ;  /* 0x00000004070075a7 */ /* 0x0022a4000800017f */
[----:B--2---:R-:W-:Y:S05]  /*8740*/  @!P0 NANOSLEEP.SYNCS 0x989680 ;  /* 0x009896800000895d */ /* 0x004fea0003900000 */
[----:B------:R-:W2:Y:S02]  /*8750*/  @!P0 SYNCS.PHASECHK.TRANS64 P0, [R7+URZ], R4 ;  /* 0x00000004070085a7 */ /* 0x000ea4000800007f */
[----:B--2---:R-:W-:Y:S05]  /*8760*/  @!P0 BRA `(.L_x_213) ;  /* 0xfffffffc00f08947 */ /* 0x004fea000383ffff */
[----:B------:R-:W-:Y:S05]  /*8770*/  BRA `(.L_x_248) ;  /* 0xfffffff400487947 */ /* 0x000fea000383ffff */
.L_x_249:
[----:B------:R-:W-:-:S00]  /*8780*/  BRA `(.L_x_249) ;  /* 0xfffffffc00fc7947 */ /* 0x000fc0000383ffff */
[----:B------:R-:W-:-:S00]  /*8790*/  NOP ;  /* 0x0000000000007918 */ /* 0x000fc00000000000 */
        /* <DEDUP_REMOVED lines=14> */
.L_x_250:


//--------------------- .nv.global.init           --------------------------
	.section	.nv.global.init,"aw",@progbits
.nv.global.init:
	.type		$str$22,@object
	.size		$str$22,($str$23 - $str$22)
$str$22:
        /*0000*/ 	.byte	0x6b, 0x5f, 0x74, 0x69, 0x6c, 0x65, 0x5f, 0x63, 0x6f, 0x75, 0x6e, 0x74, 0x20, 0x3e, 0x3d, 0x20
        /*0010*/ 	.byte	0x31, 0x00
	.type		$str$23,@object
	.size		$str$23,(__unnamed_1 - $str$23)
$str$23:
        /*0012*/ 	.byte	0x2f, 0x74, 0x6d, 0x70, 0x2f, 0x63, 0x75, 0x74, 0x6c, 0x61, 0x73, 0x73, 0x5f, 0x73, 0x77, 0x65
        /*0022*/ 	.byte	0x65, 0x70, 0x5f, 0x73, 0x72, 0x63, 0x2f, 0x69, 0x6e, 0x63, 0x6c, 0x75, 0x64, 0x65, 0x2f, 0x63
        /*0032*/ 	.byte	0x75, 0x74, 0x6c, 0x61, 0x73, 0x73, 0x2f, 0x67, 0x65, 0x6d, 0x6d, 0x2f, 0x63, 0x6f, 0x6c, 0x6c
        /*0042*/ 	.byte	0x65, 0x63, 0x74, 0x69, 0x76, 0x65, 0x2f, 0x73, 0x6d, 0x39, 0x30, 0x5f, 0x6d, 0x6d, 0x61, 0x5f
        /*0052*/ 	.byte	0x74, 0x6d, 0x61, 0x5f, 0x67, 0x6d, 0x6d, 0x61, 0x5f, 0x73, 0x73, 0x5f, 0x77, 0x61, 0x72, 0x70
        /*0062*/ 	.byte	0x73, 0x70, 0x65, 0x63, 0x69, 0x61, 0x6c, 0x69, 0x7a, 0x65, 0x64, 0x2e, 0x68, 0x70, 0x70, 0x00
	.type		__unnamed_1,@object
	.size		__unnamed_1,(.L_0 - __unnamed_1)
__unnamed_1:
        /*0072*/ 	.byte	0x76, 0x6f, 0x69, 0x64, 0x20, 0x63, 0x75, 0x74, 0x6c, 0x61, 0x73, 0x73, 0x3a, 0x3a, 0x67, 0x65
        /* <DEDUP_REMOVED lines=172> */
        /*0b42*/ 	.byte	0x69, 0x64, 0x65, 0x6e, 0x74, 0x69, 0x74, 0x79, 0x5d, 0x00
.L_0:


//--------------------- .nv.shared._ZN7cutlass13device_kernelINS_4gemm6kernel13GemmUniversalIN4cute5tupleIJiiiiEEENS1_10collective13CollectiveMmaINS1_34MainloopSm90TmaGmmaWarpSpecializedILi28ENS5_IJNS4_1CILi2EEENSA_ILi1EEESC_EEENS1_35KernelTmaWarpSpecializedCooperativeEEENS5_IJNSA_ILi128EEESG_NSA_ILi32EEEEEEaNS5_IJlSC_lEEEaSJ_NS4_8TiledMMAINS4_8MMA_AtomIJNS4_4SM904GMMA27MMA_64x128x32_S32S8S8_SS_TNEEEENS4_6LayoutISD_NS5_IJSC_NSA_ILi0EEESR_EEEEENS5_IJNS4_10UnderscoreESU_SU_EEEEENS4_13SM90_TMA_LOADENS4_14ComposedLayoutINS4_7SwizzleILi1ELi4ELi3EEENS4_18smem_ptr_flag_bitsILi8EEENSQ_INS5_IJNSA_ILi8EEESH_EEENS5_IJSH_SC_EEEEEEEvNS4_8identityENS4_23SM90_TMA_LOAD_MULTICASTES17_vS18_EENS_8epilogue10collective6detail29Sm90TmaWarpSpecializedAdapterINS1C_15DefaultEpilogueIaSJ_SJ_NS1B_6thread17LinearCombinationIaLi1EiiLNS1G_9ScaleType4KindE0ELNS_15FloatRoundStyleE2EaEENS1_15EpilogueDefaultEEEEEvvEEEEvNT_6ParamsE --------------------------
	.section	.nv.shared._ZN7cutlass13device_kernelINS_4gemm6kernel13GemmUniversalIN4cute5tupleIJiiiiEEENS1_10collective13CollectiveMmaINS1_34MainloopSm90TmaGmmaWarpSpecializedILi28ENS5_IJNS4_1CILi2EEENSA_ILi1EEESC_EEENS1_35KernelTmaWarpSpecializedCooperativeEEENS5_IJNSA_ILi128EEESG_NSA_ILi32EEEEEEaNS5_IJlSC_lEEEaSJ_NS4_8TiledMMAINS4_8MMA_AtomIJNS4_4SM904GMMA27MMA_64x128x32_S32S8S8_SS_TNEEEENS4_6LayoutISD_NS5_IJSC_NSA_ILi0EEESR_EEEEENS5_IJNS4_10UnderscoreESU_SU_EEEEENS4_13SM90_TMA_LOADENS4_14ComposedLayoutINS4_7SwizzleILi1ELi4ELi3EEENS4_18smem_ptr_flag_bitsILi8EEENSQ_INS5_IJNSA_ILi8EEESH_EEENS5_IJSH_SC_EEEEEEEvNS4_8identityENS4_23SM90_TMA_LOAD_MULTICASTES17_vS18_EENS_8epilogue10collective6detail29Sm90TmaWarpSpecializedAdapterINS1C_15DefaultEpilogueIaSJ_SJ_NS1B_6thread17LinearCombinationIaLi1EiiLNS1G_9ScaleType4KindE0ELNS_15FloatRoundStyleE2EaEENS1_15EpilogueDefaultEEEEEvvEEEEvNT_6ParamsE,"aw",@nobits
	.sectionflags	@""
	.align	16
	.zero		1024


//--------------------- .nv.shared.reserved.0     --------------------------
	.section	.nv.shared.reserved.0,"aw",@nobits
	.weak		__nv_reservedSMEM_offset_0_alias
	.size		__nv_reservedSMEM_offset_0_alias, 0, 0
	.other		__nv_reservedSMEM_offset_0_alias,@"STO_CUDA_RESERVED_SHARED STV_DEFAULT"
__nv_reservedSMEM_offset_0_alias:
	.zero		0


//--------------------- .nv.global                --------------------------
	.section	.nv.global,"aw",@nobits
.nv.global:
	.type		_ZN39_INTERNAL_6da350f3_4_k_cu_fdc1c2bc_79534cute1_E,@object
	.size		_ZN39_INTERNAL_6da350f3_4_k_cu_fdc1c2bc_79534cute1_E,(_ZN39_INTERNAL_6da350f3_4_k_cu_fdc1c2bc_79534cuda3std3__45__cpo6cbeginE - _ZN39_INTERNAL_6da350f3_4_k_cu_fdc1c2bc_79534cute1_E)
_ZN39_INTERNAL_6da350f3_4_k_cu_fdc1c2bc_79534cute1_E:
	.zero		1
	.type		_ZN39_INTERNAL_6da350f3_4_k_cu_fdc1c2bc_79534cuda3std3__45__cpo6cbeginE,@object
	.size		_ZN39_INTERNAL_6da350f3_4_k_cu_fdc1c2bc_79534cuda3std3__45__cpo6cbeginE,(_ZN39_INTERNAL_6da350f3_4_k_cu_fdc1c2bc_79534cuda3std3__48in_placeE - _ZN39_INTERNAL_6da350f3_4_k_cu_fdc1c2bc_79534cuda3std3__45__cpo6cbeginE)
_ZN39_INTERNAL_6da350f3_4_k_cu_fdc1c2bc_79534cuda3std3__45__cpo6cbeginE:
	.zero		1
	.type		_ZN39_INTERNAL_6da350f3_4_k_cu_fdc1c2bc_79534cuda3std3__48in_placeE,@object
	.size		_ZN39_INTERNAL_6da350f3_4_k_cu_fdc1c2bc_79534cuda3std3__48in_placeE,(_ZN39_INTERNAL_6da350f3_4_k_cu_fdc1c2bc_79534cuda3std6ranges3__45__cpo9iter_moveE - _ZN39_INTERNAL_6da350f3_4_k_cu_fdc1c2bc_79534cuda3std3__48in_placeE)
_ZN39_INTERNAL_6da350f3_4_k_cu_fdc1c2bc_79534cuda3std3__48in_placeE:
	.zero		1
	.type		_ZN39_INTERNAL_6da350f3_4_k_cu_fdc1c2bc_79534cuda3std6ranges3__45__cpo9iter_moveE,@object
	.size		_ZN39_INTERNAL_6da350f3_4_k_cu_fdc1c2bc_79534cuda3std6ranges3__45__cpo9iter_moveE,(_ZN39_INTERNAL_6da350f3_4_k_cu_fdc1c2bc_79534cuda3std3__45__cpo5beginE - _ZN39_INTERNAL_6da350f3_4_k_cu_fdc1c2bc_79534cuda3std6ranges3__45__cpo9iter_moveE)
_ZN39_INTERNAL_6da350f3_4_k_cu_fdc1c2bc_79534cuda3std6ranges3__45__cpo9iter_moveE:
	.zero		1
	.type		_ZN39_INTERNAL_6da350f3_4_k_cu_fdc1c2bc_79534cuda3std3__45__cpo5beginE,@object
	.size		_ZN39_INTERNAL_6da350f3_4_k_cu_fdc1c2bc_79534cuda3std3__45__cpo5beginE,(_ZN39_INTERNAL_6da350f3_4_k_cu_fdc1c2bc_79534cuda3std3__441_GLOBAL__N__6da350f3_4_k_cu_fdc1c2bc_79536ignoreE - _ZN39_INTERNAL_6da350f3_4_k_cu_fdc1c2bc_79534cuda3std3__45__cpo5beginE)
_ZN39_INTERNAL_6da350f3_4_k_cu_fdc1c2bc_79534cuda3std3__45__cpo5beginE:
	.zero		1
	.type		_ZN39_INTERNAL_6da350f3_4_k_cu_fdc1c2bc_79534cuda3std3__441_GLOBAL__N__6da350f3_4_k_cu_fdc1c2bc_79536ignoreE,@object
	.size		_ZN39_INTERNAL_6da350f3_4_k_cu_fdc1c2bc_79534cuda3std3__441_GLOBAL__N__6da350f3_4_k_cu_fdc1c2bc_79536ignoreE,(_ZN39_INTERNAL_6da350f3_4_k_cu_fdc1c2bc_79534cute7productE - _ZN39_INTERNAL_6da350f3_4_k_cu_fdc1c2bc_79534cuda3std3__441_GLOBAL__N__6da350f3_4_k_cu_fdc1c2bc_79536ignoreE)
_ZN39_INTERNAL_6da350f3_4_k_cu_fdc1c2bc_79534cuda3std3__441_GLOBAL__N__6da350f3_4_k_cu_fdc1c2bc_79536ignoreE:
	.zero		1
	.type		_ZN39_INTERNAL_6da350f3_4_k_cu_fdc1c2bc_79534cute7productE,@object
	.size		_ZN39_INTERNAL_6da350f3_4_k_cu_fdc1c2bc_79534cute7productE,(_ZN39_INTERNAL_6da350f3_4_k_cu_fdc1c2bc_79534cuda3std3__45__cpo3endE - _ZN39_INTERNAL_6da350f3_4_k_cu_fdc1c2bc_79534cute7productE)
_ZN39_INTERNAL_6da350f3_4_k_cu_fdc1c2bc_79534cute7productE:
	.zero		1
	.type		_ZN39_INTERNAL_6da350f3_4_k_cu_fdc1c2bc_79534cuda3std3__45__cpo3endE,@object
	.size		_ZN39_INTERNAL_6da350f3_4_k_cu_fdc1c2bc_79534cuda3std3__45__cpo3endE,(_ZN39_INTERNAL_6da350f3_4_k_cu_fdc1c2bc_79534cuda3std3__419piecewise_constructE - _ZN39_INTERNAL_6da350f3_4_k_cu_fdc1c2bc_79534cuda3std3__45__cpo3endE)
_ZN39_INTERNAL_6da350f3_4_k_cu_fdc1c2bc_79534cuda3std3__45__cpo3endE:
	.zero		1
	.type		_ZN39_INTERNAL_6da350f3_4_k_cu_fdc1c2bc_79534cuda3std3__419piecewise_constructE,@object
	.size		_ZN39_INTERNAL_6da350f3_4_k_cu_fdc1c2bc_79534cuda3std3__419piecewise_constructE,(_ZN39_INTERNAL_6da350f3_4_k_cu_fdc1c2bc_79534cuda3std3__45__cpo4cendE - _ZN39_INTERNAL_6da350f3_4_k_cu_fdc1c2bc_79534cuda3std3__419piecewise_constructE)
_ZN39_INTERNAL_6da350f3_4_k_cu_fdc1c2bc_79534cuda3std3__419piecewise_constructE:
	.zero		1
	.type		_ZN39_INTERNAL_6da350f3_4_k_cu_fdc1c2bc_79534cuda3std3__45__cpo4cendE,@object
	.size		_ZN39_INTERNAL_6da350f3_4_k_cu_fdc1c2bc_79534cuda3std3__45__cpo4cendE,(_ZN39_INTERNAL_6da350f3_4_k_cu_fdc1c2bc_79534cuda3std6ranges3__45__cpo4swapE - _ZN39_INTERNAL_6da350f3_4_k_cu_fdc1c2bc_79534cuda3std3__45__cpo4cendE)
_ZN39_INTERNAL_6da350f3_4_k_cu_fdc1c2bc_79534cuda3std3__45__cpo4cendE:
	.zero		1
	.type		_ZN39_INTERNAL_6da350f3_4_k_cu_fdc1c2bc_79534cuda3std6ranges3__45__cpo4swapE,@object
	.size		_ZN39_INTERNAL_6da350f3_4_k_cu_fdc1c2bc_79534cuda3std6ranges3__45__cpo4swapE,(.L_8 - _ZN39_INTERNAL_6da350f3_4_k_cu_fdc1c2bc_79534cuda3std6ranges3__45__cpo4swapE)
_ZN39_INTERNAL_6da350f3_4_k_cu_fdc1c2bc_79534cuda3std6ranges3__45__cpo4swapE:
	.zero		1
.L_8:


//--------------------- .nv.constant0._ZN7cutlass13device_kernelINS_4gemm6kernel13GemmUniversalIN4cute5tupleIJiiiiEEENS1_10collective13CollectiveMmaINS1_34MainloopSm90TmaGmmaWarpSpecializedILi28ENS5_IJNS4_1CILi2EEENSA_ILi1EEESC_EEENS1_35KernelTmaWarpSpecializedCooperativeEEENS5_IJNSA_ILi128EEESG_NSA_ILi32EEEEEEaNS5_IJlSC_lEEEaSJ_NS4_8TiledMMAINS4_8MMA_AtomIJNS4_4SM904GMMA27MMA_64x128x32_S32S8S8_SS_TNEEEENS4_6LayoutISD_NS5_IJSC_NSA_ILi0EEESR_EEEEENS5_IJNS4_10UnderscoreESU_SU_EEEEENS4_13SM90_TMA_LOADENS4_14ComposedLayoutINS4_7SwizzleILi1ELi4ELi3EEENS4_18smem_ptr_flag_bitsILi8EEENSQ_INS5_IJNSA_ILi8EEESH_EEENS5_IJSH_SC_EEEEEEEvNS4_8identityENS4_23SM90_TMA_LOAD_MULTICASTES17_vS18_EENS_8epilogue10collective6detail29Sm90TmaWarpSpecializedAdapterINS1C_15DefaultEpilogueIaSJ_SJ_NS1B_6thread17LinearCombinationIaLi1EiiLNS1G_9ScaleType4KindE0ELNS_15FloatRoundStyleE2EaEENS1_15EpilogueDefaultEEEEEvvEEEEvNT_6ParamsE --------------------------
	.section	.nv.constant0._ZN7cutlass13device_kernelINS_4gemm6kernel13GemmUniversalIN4cute5tupleIJiiiiEEENS1_10collective13CollectiveMmaINS1_34MainloopSm90TmaGmmaWarpSpecializedILi28ENS5_IJNS4_1CILi2EEENSA_ILi1EEESC_EEENS1_35KernelTmaWarpSpecializedCooperativeEEENS5_IJNSA_ILi128EEESG_NSA_ILi32EEEEEEaNS5_IJlSC_lEEEaSJ_NS4_8TiledMMAINS4_8MMA_AtomIJNS4_4SM904GMMA27MMA_64x128x32_S32S8S8_SS_TNEEEENS4_6LayoutISD_NS5_IJSC_NSA_ILi0EEESR_EEEEENS5_IJNS4_10UnderscoreESU_SU_EEEEENS4_13SM90_TMA_LOADENS4_14ComposedLayoutINS4_7SwizzleILi1ELi4ELi3EEENS4_18smem_ptr_flag_bitsILi8EEENSQ_INS5_IJNSA_ILi8EEESH_EEENS5_IJSH_SC_EEEEEEEvNS4_8identityENS4_23SM90_TMA_LOAD_MULTICASTES17_vS18_EENS_8epilogue10collective6detail29Sm90TmaWarpSpecializedAdapterINS1C_15DefaultEpilogueIaSJ_SJ_NS1B_6thread17LinearCombinationIaLi1EiiLNS1G_9ScaleType4KindE0ELNS_15FloatRoundStyleE2EaEENS1_15EpilogueDefaultEEEEEvvEEEEvNT_6ParamsE,"a",@progbits
	.sectionflags	@""
	.align	4
.nv.constant0._ZN7cutlass13device_kernelINS_4gemm6kernel13GemmUniversalIN4cute5tupleIJiiiiEEENS1_10collective13CollectiveMmaINS1_34MainloopSm90TmaGmmaWarpSpecializedILi28ENS5_IJNS4_1CILi2EEENSA_ILi1EEESC_EEENS1_35KernelTmaWarpSpecializedCooperativeEEENS5_IJNSA_ILi128EEESG_NSA_ILi32EEEEEEaNS5_IJlSC_lEEEaSJ_NS4_8TiledMMAINS4_8MMA_AtomIJNS4_4SM904GMMA27MMA_64x128x32_S32S8S8_SS_TNEEEENS4_6LayoutISD_NS5_IJSC_NSA_ILi0EEESR_EEEEENS5_IJNS4_10UnderscoreESU_SU_EEEEENS4_13SM90_TMA_LOADENS4_14ComposedLayoutINS4_7SwizzleILi1ELi4ELi3EEENS4_18smem_ptr_flag_bitsILi8EEENSQ_INS5_IJNSA_ILi8EEESH_EEENS5_IJSH_SC_EEEEEEEvNS4_8identityENS4_23SM90_TMA_LOAD_MULTICASTES17_vS18_EENS_8epilogue10collective6detail29Sm90TmaWarpSpecializedAdapterINS1C_15DefaultEpilogueIaSJ_SJ_NS1B_6thread17LinearCombinationIaLi1EiiLNS1G_9ScaleType4KindE0ELNS_15FloatRoundStyleE2EaEENS1_15EpilogueDefaultEEEEEvvEEEEvNT_6ParamsE:
	.zero		1664


//--------------------- SYMBOLS --------------------------

	.type		.nv.reservedSmem.offset0,@object
	.size		.nv.reservedSmem.offset0,0x4
	.type		__assertfail,@function
